//
// Generated by NVIDIA NVVM Compiler
//
// Compiler Build ID: CL-36424714
// Cuda compilation tools, release 13.0, V13.0.88
// Based on NVVM 20.0.0
//

.version 9.0
.target sm_100
.address_size 64

	// .globl	_Z15forward_kernel1PKfPfS0_iii
.const .align 4 .b8 c_biases[512];
.extern .shared .align 16 .b8 shared_inputs[];
.extern .shared .align 16 .b8 shared_output_gradients[];
.extern .shared .align 16 .b8 shared_mem[];

.visible .entry _Z15forward_kernel1PKfPfS0_iii(
	.param .u64 .ptr .align 1 _Z15forward_kernel1PKfPfS0_iii_param_0,
	.param .u64 .ptr .align 1 _Z15forward_kernel1PKfPfS0_iii_param_1,
	.param .u64 .ptr .align 1 _Z15forward_kernel1PKfPfS0_iii_param_2,
	.param .u32 _Z15forward_kernel1PKfPfS0_iii_param_3,
	.param .u32 _Z15forward_kernel1PKfPfS0_iii_param_4,
	.param .u32 _Z15forward_kernel1PKfPfS0_iii_param_5
)
{
	.reg .pred 	%p<14>;
	.reg .b32 	%r<53>;
	.reg .b32 	%f<111>;
	.reg .b64 	%rd<39>;

	ld.param.u64 	%rd8, [_Z15forward_kernel1PKfPfS0_iii_param_0];
	ld.param.u64 	%rd9, [_Z15forward_kernel1PKfPfS0_iii_param_1];
	ld.param.u64 	%rd10, [_Z15forward_kernel1PKfPfS0_iii_param_2];
	ld.param.u32 	%r24, [_Z15forward_kernel1PKfPfS0_iii_param_3];
	ld.param.u32 	%r25, [_Z15forward_kernel1PKfPfS0_iii_param_4];
	ld.param.u32 	%r26, [_Z15forward_kernel1PKfPfS0_iii_param_5];
	cvta.to.global.u64 	%rd1, %rd10;
	mov.u32 	%r1, %ctaid.x;
	mov.u32 	%r2, %tid.x;
	setp.ge.u32 	%p1, %r2, %r24;
	@%p1 bra 	$L__BB0_2;
	cvta.to.global.u64 	%rd11, %rd8;
	mad.lo.s32 	%r27, %r24, %r1, %r2;
	mul.wide.u32 	%rd12, %r27, 4;
	add.s64 	%rd13, %rd11, %rd12;
	ld.global.f32 	%f15, [%rd13];
	shl.b32 	%r28, %r2, 2;
	mov.u32 	%r29, shared_inputs;
	add.s32 	%r30, %r29, %r28;
	st.shared.f32 	[%r30], %f15;
$L__BB0_2:
	bar.sync 	0;
	setp.ge.s32 	%p2, %r1, %r26;
	setp.ge.s32 	%p3, %r2, %r25;
	or.pred  	%p4, %p3, %p2;
	@%p4 bra 	$L__BB0_17;
	mul.wide.u32 	%rd14, %r2, 4;
	mov.u64 	%rd15, c_biases;
	add.s64 	%rd16, %rd15, %rd14;
	ld.const.f32 	%f110, [%rd16];
	setp.lt.s32 	%p5, %r24, 1;
	@%p5 bra 	$L__BB0_16;
	mul.lo.s32 	%r3, %r24, %r2;
	and.b32  	%r4, %r24, 15;
	setp.lt.u32 	%p6, %r24, 16;
	mov.b32 	%r49, 0;
	@%p6 bra 	$L__BB0_7;
	and.b32  	%r49, %r24, 2147483632;
	neg.s32 	%r47, %r49;
	mul.wide.u32 	%rd17, %r3, 4;
	add.s64 	%rd18, %rd17, %rd1;
	add.s64 	%rd37, %rd18, 32;
	mov.u32 	%r33, shared_inputs;
	add.s32 	%r46, %r33, 32;
$L__BB0_6:
	.pragma "nounroll";
	ld.shared.v4.f32 	{%f17, %f18, %f19, %f20}, [%r46+-32];
	ld.global.f32 	%f21, [%rd37+-32];
	fma.rn.f32 	%f22, %f17, %f21, %f110;
	ld.global.f32 	%f23, [%rd37+-28];
	fma.rn.f32 	%f24, %f18, %f23, %f22;
	ld.global.f32 	%f25, [%rd37+-24];
	fma.rn.f32 	%f26, %f19, %f25, %f24;
	ld.global.f32 	%f27, [%rd37+-20];
	fma.rn.f32 	%f28, %f20, %f27, %f26;
	ld.shared.v4.f32 	{%f29, %f30, %f31, %f32}, [%r46+-16];
	ld.global.f32 	%f33, [%rd37+-16];
	fma.rn.f32 	%f34, %f29, %f33, %f28;
	ld.global.f32 	%f35, [%rd37+-12];
	fma.rn.f32 	%f36, %f30, %f35, %f34;
	ld.global.f32 	%f37, [%rd37+-8];
	fma.rn.f32 	%f38, %f31, %f37, %f36;
	ld.global.f32 	%f39, [%rd37+-4];
	fma.rn.f32 	%f40, %f32, %f39, %f38;
	ld.shared.v4.f32 	{%f41, %f42, %f43, %f44}, [%r46];
	ld.global.f32 	%f45, [%rd37];
	fma.rn.f32 	%f46, %f41, %f45, %f40;
	ld.global.f32 	%f47, [%rd37+4];
	fma.rn.f32 	%f48, %f42, %f47, %f46;
	ld.global.f32 	%f49, [%rd37+8];
	fma.rn.f32 	%f50, %f43, %f49, %f48;
	ld.global.f32 	%f51, [%rd37+12];
	fma.rn.f32 	%f52, %f44, %f51, %f50;
	ld.shared.v4.f32 	{%f53, %f54, %f55, %f56}, [%r46+16];
	ld.global.f32 	%f57, [%rd37+16];
	fma.rn.f32 	%f58, %f53, %f57, %f52;
	ld.global.f32 	%f59, [%rd37+20];
	fma.rn.f32 	%f60, %f54, %f59, %f58;
	ld.global.f32 	%f61, [%rd37+24];
	fma.rn.f32 	%f62, %f55, %f61, %f60;
	ld.global.f32 	%f63, [%rd37+28];
	fma.rn.f32 	%f110, %f56, %f63, %f62;
	add.s32 	%r47, %r47, 16;
	add.s32 	%r46, %r46, 64;
	add.s64 	%rd37, %rd37, 64;
	setp.ne.s32 	%p7, %r47, 0;
	@%p7 bra 	$L__BB0_6;
$L__BB0_7:
	setp.eq.s32 	%p8, %r4, 0;
	@%p8 bra 	$L__BB0_16;
	and.b32  	%r12, %r24, 7;
	setp.lt.u32 	%p9, %r4, 8;
	@%p9 bra 	$L__BB0_10;
	shl.b32 	%r34, %r49, 2;
	mov.u32 	%r35, shared_inputs;
	add.s32 	%r36, %r35, %r34;
	ld.shared.f32 	%f65, [%r36];
	add.s32 	%r37, %r49, %r3;
	mul.wide.u32 	%rd19, %r37, 4;
	add.s64 	%rd20, %rd1, %rd19;
	ld.global.f32 	%f66, [%rd20];
	fma.rn.f32 	%f67, %f65, %f66, %f110;
	ld.shared.f32 	%f68, [%r36+4];
	cvt.u64.u32 	%rd21, %r3;
	cvt.u64.u32 	%rd22, %r49;
	add.s64 	%rd23, %rd22, %rd21;
	shl.b64 	%rd24, %rd23, 2;
	add.s64 	%rd25, %rd1, %rd24;
	ld.global.f32 	%f69, [%rd25+4];
	fma.rn.f32 	%f70, %f68, %f69, %f67;
	ld.shared.f32 	%f71, [%r36+8];
	ld.global.f32 	%f72, [%rd25+8];
	fma.rn.f32 	%f73, %f71, %f72, %f70;
	ld.shared.f32 	%f74, [%r36+12];
	ld.global.f32 	%f75, [%rd25+12];
	fma.rn.f32 	%f76, %f74, %f75, %f73;
	ld.shared.f32 	%f77, [%r36+16];
	ld.global.f32 	%f78, [%rd25+16];
	fma.rn.f32 	%f79, %f77, %f78, %f76;
	ld.shared.f32 	%f80, [%r36+20];
	ld.global.f32 	%f81, [%rd25+20];
	fma.rn.f32 	%f82, %f80, %f81, %f79;
	ld.shared.f32 	%f83, [%r36+24];
	ld.global.f32 	%f84, [%rd25+24];
	fma.rn.f32 	%f85, %f83, %f84, %f82;
	ld.shared.f32 	%f86, [%r36+28];
	ld.global.f32 	%f87, [%rd25+28];
	fma.rn.f32 	%f110, %f86, %f87, %f85;
	add.s32 	%r49, %r49, 8;
$L__BB0_10:
	setp.eq.s32 	%p10, %r12, 0;
	@%p10 bra 	$L__BB0_16;
	and.b32  	%r15, %r24, 3;
	setp.lt.u32 	%p11, %r12, 4;
	@%p11 bra 	$L__BB0_13;
	shl.b32 	%r38, %r49, 2;
	mov.u32 	%r39, shared_inputs;
	add.s32 	%r40, %r39, %r38;
	ld.shared.f32 	%f89, [%r40];
	add.s32 	%r41, %r49, %r3;
	mul.wide.u32 	%rd26, %r41, 4;
	add.s64 	%rd27, %rd1, %rd26;
	ld.global.f32 	%f90, [%rd27];
	fma.rn.f32 	%f91, %f89, %f90, %f110;
	ld.shared.f32 	%f92, [%r40+4];
	cvt.u64.u32 	%rd28, %r3;
	cvt.u64.u32 	%rd29, %r49;
	add.s64 	%rd30, %rd29, %rd28;
	shl.b64 	%rd31, %rd30, 2;
	add.s64 	%rd32, %rd1, %rd31;
	ld.global.f32 	%f93, [%rd32+4];
	fma.rn.f32 	%f94, %f92, %f93, %f91;
	ld.shared.f32 	%f95, [%r40+8];
	ld.global.f32 	%f96, [%rd32+8];
	fma.rn.f32 	%f97, %f95, %f96, %f94;
	ld.shared.f32 	%f98, [%r40+12];
	ld.global.f32 	%f99, [%rd32+12];
	fma.rn.f32 	%f110, %f98, %f99, %f97;
	add.s32 	%r49, %r49, 4;
$L__BB0_13:
	setp.eq.s32 	%p12, %r15, 0;
	@%p12 bra 	$L__BB0_16;
	add.s32 	%r42, %r49, %r3;
	mul.wide.u32 	%rd33, %r42, 4;
	add.s64 	%rd38, %rd1, %rd33;
	shl.b32 	%r43, %r49, 2;
	mov.u32 	%r44, shared_inputs;
	add.s32 	%r52, %r44, %r43;
	neg.s32 	%r51, %r15;
$L__BB0_15:
	.pragma "nounroll";
	ld.shared.f32 	%f100, [%r52];
	ld.global.f32 	%f101, [%rd38];
	fma.rn.f32 	%f110, %f100, %f101, %f110;
	add.s64 	%rd38, %rd38, 4;
	add.s32 	%r52, %r52, 4;
	add.s32 	%r51, %r51, 1;
	setp.ne.s32 	%p13, %r51, 0;
	@%p13 bra 	$L__BB0_15;
$L__BB0_16:
	mad.lo.s32 	%r45, %r25, %r1, %r2;
	cvta.to.global.u64 	%rd34, %rd9;
	mul.wide.u32 	%rd35, %r45, 4;
	add.s64 	%rd36, %rd34, %rd35;
	st.global.f32 	[%rd36], %f110;
$L__BB0_17:
	ret;

}
	// .globl	_Z15backward_kernelPKfS0_PfS1_S1_S0_iii
.visible .entry _Z15backward_kernelPKfS0_PfS1_S1_S0_iii(
	.param .u64 .ptr .align 1 _Z15backward_kernelPKfS0_PfS1_S1_S0_iii_param_0,
	.param .u64 .ptr .align 1 _Z15backward_kernelPKfS0_PfS1_S1_S0_iii_param_1,
	.param .u64 .ptr .align 1 _Z15backward_kernelPKfS0_PfS1_S1_S0_iii_param_2,
	.param .u64 .ptr .align 1 _Z15backward_kernelPKfS0_PfS1_S1_S0_iii_param_3,
	.param .u64 .ptr .align 1 _Z15backward_kernelPKfS0_PfS1_S1_S0_iii_param_4,
	.param .u64 .ptr .align 1 _Z15backward_kernelPKfS0_PfS1_S1_S0_iii_param_5,
	.param .u32 _Z15backward_kernelPKfS0_PfS1_S1_S0_iii_param_6,
	.param .u32 _Z15backward_kernelPKfS0_PfS1_S1_S0_iii_param_7,
	.param .u32 _Z15backward_kernelPKfS0_PfS1_S1_S0_iii_param_8
)
{
	.reg .pred 	%p<30>;
	.reg .b32 	%r<52>;
	.reg .b32 	%f<133>;
	.reg .b64 	%rd<67>;

	ld.param.u64 	%rd34, [_Z15backward_kernelPKfS0_PfS1_S1_S0_iii_param_0];
	ld.param.u64 	%rd37, [_Z15backward_kernelPKfS0_PfS1_S1_S0_iii_param_1];
	ld.param.u64 	%rd38, [_Z15backward_kernelPKfS0_PfS1_S1_S0_iii_param_3];
	ld.param.u64 	%rd39, [_Z15backward_kernelPKfS0_PfS1_S1_S0_iii_param_4];
	ld.param.u64 	%rd36, [_Z15backward_kernelPKfS0_PfS1_S1_S0_iii_param_5];
	ld.param.u32 	%r23, [_Z15backward_kernelPKfS0_PfS1_S1_S0_iii_param_6];
	ld.param.u32 	%r24, [_Z15backward_kernelPKfS0_PfS1_S1_S0_iii_param_7];
	ld.param.u32 	%r25, [_Z15backward_kernelPKfS0_PfS1_S1_S0_iii_param_8];
	cvta.to.global.u64 	%rd1, %rd39;
	cvta.to.global.u64 	%rd2, %rd38;
	cvta.to.global.u64 	%rd3, %rd37;
	mov.u32 	%r1, %ctaid.y;
	mov.u32 	%r2, %tid.x;
	mov.u32 	%r26, %ctaid.x;
	mov.u32 	%r27, %ntid.x;
	mad.lo.s32 	%r3, %r26, %r27, %r2;
	setp.ge.u32 	%p1, %r2, %r24;
	@%p1 bra 	$L__BB1_2;
	cvta.to.global.u64 	%rd40, %rd34;
	mad.lo.s32 	%r28, %r24, %r1, %r2;
	mul.wide.u32 	%rd41, %r28, 4;
	add.s64 	%rd42, %rd40, %rd41;
	ld.global.f32 	%f39, [%rd42];
	shl.b32 	%r29, %r2, 2;
	mov.u32 	%r30, shared_output_gradients;
	add.s32 	%r31, %r30, %r29;
	st.shared.f32 	[%r31], %f39;
$L__BB1_2:
	bar.sync 	0;
	setp.ge.s32 	%p2, %r3, %r23;
	setp.ge.s32 	%p3, %r1, %r25;
	or.pred  	%p4, %p2, %p3;
	@%p4 bra 	$L__BB1_45;
	setp.lt.s32 	%p5, %r24, 1;
	mad.lo.s32 	%r4, %r23, %r1, %r3;
	cvta.to.global.u64 	%rd43, %rd36;
	mul.wide.s32 	%rd44, %r4, 4;
	add.s64 	%rd4, %rd43, %rd44;
	mov.f32 	%f132, 0f00000000;
	@%p5 bra 	$L__BB1_44;
	and.b32  	%r5, %r24, 7;
	setp.lt.u32 	%p6, %r24, 8;
	mov.f32 	%f132, 0f00000000;
	mov.b32 	%r50, 0;
	@%p6 bra 	$L__BB1_23;
	and.b32  	%r50, %r24, 2147483640;
	neg.s32 	%r48, %r50;
	shl.b32 	%r8, %r23, 3;
	mov.u32 	%r34, shared_output_gradients;
	add.s32 	%r47, %r34, 16;
	add.s64 	%rd66, %rd1, 16;
	mov.f32 	%f132, 0f00000000;
	mov.u32 	%r46, %r3;
$L__BB1_6:
	.pragma "nounroll";
	setp.ne.s32 	%p7, %r2, 0;
	ld.shared.f32 	%f2, [%r47+-16];
	mul.wide.s32 	%rd45, %r46, 4;
	add.s64 	%rd7, %rd3, %rd45;
	ld.global.f32 	%f44, [%rd7];
	fma.rn.f32 	%f3, %f2, %f44, %f132;
	add.s64 	%rd8, %rd2, %rd45;
	ld.global.f32 	%f45, [%rd4];
	mul.f32 	%f46, %f2, %f45;
	atom.global.add.f32 	%f47, [%rd8], %f46;
	@%p7 bra 	$L__BB1_8;
	atom.global.add.f32 	%f48, [%rd66+-16], %f2;
$L__BB1_8:
	ld.shared.f32 	%f4, [%r47+-12];
	mul.wide.s32 	%rd9, %r23, 4;
	add.s64 	%rd10, %rd7, %rd9;
	ld.global.f32 	%f49, [%rd10];
	fma.rn.f32 	%f5, %f4, %f49, %f3;
	add.s64 	%rd11, %rd8, %rd9;
	ld.global.f32 	%f50, [%rd4];
	mul.f32 	%f51, %f4, %f50;
	atom.global.add.f32 	%f52, [%rd11], %f51;
	@%p7 bra 	$L__BB1_10;
	atom.global.add.f32 	%f53, [%rd66+-12], %f4;
$L__BB1_10:
	ld.shared.f32 	%f6, [%r47+-8];
	add.s64 	%rd12, %rd10, %rd9;
	ld.global.f32 	%f54, [%rd12];
	fma.rn.f32 	%f7, %f6, %f54, %f5;
	add.s64 	%rd13, %rd11, %rd9;
	ld.global.f32 	%f55, [%rd4];
	mul.f32 	%f56, %f6, %f55;
	atom.global.add.f32 	%f57, [%rd13], %f56;
	@%p7 bra 	$L__BB1_12;
	atom.global.add.f32 	%f58, [%rd66+-8], %f6;
$L__BB1_12:
	ld.shared.f32 	%f8, [%r47+-4];
	add.s64 	%rd14, %rd12, %rd9;
	ld.global.f32 	%f59, [%rd14];
	fma.rn.f32 	%f9, %f8, %f59, %f7;
	add.s64 	%rd15, %rd13, %rd9;
	ld.global.f32 	%f60, [%rd4];
	mul.f32 	%f61, %f8, %f60;
	atom.global.add.f32 	%f62, [%rd15], %f61;
	@%p7 bra 	$L__BB1_14;
	atom.global.add.f32 	%f63, [%rd66+-4], %f8;
$L__BB1_14:
	ld.shared.f32 	%f10, [%r47];
	add.s64 	%rd16, %rd14, %rd9;
	ld.global.f32 	%f64, [%rd16];
	fma.rn.f32 	%f11, %f10, %f64, %f9;
	add.s64 	%rd17, %rd15, %rd9;
	ld.global.f32 	%f65, [%rd4];
	mul.f32 	%f66, %f10, %f65;
	atom.global.add.f32 	%f67, [%rd17], %f66;
	@%p7 bra 	$L__BB1_16;
	atom.global.add.f32 	%f68, [%rd66], %f10;
$L__BB1_16:
	ld.shared.f32 	%f12, [%r47+4];
	add.s64 	%rd18, %rd16, %rd9;
	ld.global.f32 	%f69, [%rd18];
	fma.rn.f32 	%f13, %f12, %f69, %f11;
	add.s64 	%rd19, %rd17, %rd9;
	ld.global.f32 	%f70, [%rd4];
	mul.f32 	%f71, %f12, %f70;
	atom.global.add.f32 	%f72, [%rd19], %f71;
	@%p7 bra 	$L__BB1_18;
	atom.global.add.f32 	%f73, [%rd66+4], %f12;
$L__BB1_18:
	ld.shared.f32 	%f14, [%r47+8];
	add.s64 	%rd20, %rd18, %rd9;
	ld.global.f32 	%f74, [%rd20];
	fma.rn.f32 	%f15, %f14, %f74, %f13;
	add.s64 	%rd21, %rd19, %rd9;
	ld.global.f32 	%f75, [%rd4];
	mul.f32 	%f76, %f14, %f75;
	atom.global.add.f32 	%f77, [%rd21], %f76;
	@%p7 bra 	$L__BB1_20;
	atom.global.add.f32 	%f78, [%rd66+8], %f14;
$L__BB1_20:
	ld.shared.f32 	%f16, [%r47+12];
	add.s64 	%rd46, %rd20, %rd9;
	ld.global.f32 	%f79, [%rd46];
	fma.rn.f32 	%f132, %f16, %f79, %f15;
	add.s64 	%rd47, %rd21, %rd9;
	ld.global.f32 	%f80, [%rd4];
	mul.f32 	%f81, %f16, %f80;
	atom.global.add.f32 	%f82, [%rd47], %f81;
	@%p7 bra 	$L__BB1_22;
	atom.global.add.f32 	%f83, [%rd66+12], %f16;
$L__BB1_22:
	add.s32 	%r48, %r48, 8;
	add.s32 	%r47, %r47, 32;
	add.s32 	%r46, %r46, %r8;
	add.s64 	%rd66, %rd66, 32;
	setp.ne.s32 	%p15, %r48, 0;
	@%p15 bra 	$L__BB1_6;
$L__BB1_23:
	setp.eq.s32 	%p16, %r5, 0;
	@%p16 bra 	$L__BB1_44;
	and.b32  	%r16, %r24, 3;
	setp.lt.u32 	%p17, %r5, 4;
	@%p17 bra 	$L__BB1_34;
	setp.ne.s32 	%p18, %r2, 0;
	shl.b32 	%r35, %r50, 2;
	mov.u32 	%r36, shared_output_gradients;
	add.s32 	%r17, %r36, %r35;
	ld.shared.f32 	%f20, [%r17];
	mad.lo.s32 	%r37, %r50, %r23, %r3;
	mul.wide.s32 	%rd48, %r37, 4;
	add.s64 	%rd23, %rd3, %rd48;
	ld.global.f32 	%f85, [%rd23];
	fma.rn.f32 	%f21, %f20, %f85, %f132;
	add.s64 	%rd24, %rd2, %rd48;
	ld.global.f32 	%f86, [%rd4];
	mul.f32 	%f87, %f20, %f86;
	atom.global.add.f32 	%f88, [%rd24], %f87;
	mul.wide.u32 	%rd49, %r50, 4;
	add.s64 	%rd25, %rd1, %rd49;
	@%p18 bra 	$L__BB1_27;
	atom.global.add.f32 	%f89, [%rd25], %f20;
$L__BB1_27:
	ld.shared.f32 	%f22, [%r17+4];
	mul.wide.s32 	%rd26, %r23, 4;
	add.s64 	%rd27, %rd23, %rd26;
	ld.global.f32 	%f90, [%rd27];
	fma.rn.f32 	%f23, %f22, %f90, %f21;
	add.s64 	%rd28, %rd24, %rd26;
	ld.global.f32 	%f91, [%rd4];
	mul.f32 	%f92, %f22, %f91;
	atom.global.add.f32 	%f93, [%rd28], %f92;
	@%p18 bra 	$L__BB1_29;
	atom.global.add.f32 	%f94, [%rd25+4], %f22;
$L__BB1_29:
	ld.shared.f32 	%f24, [%r17+8];
	add.s64 	%rd29, %rd27, %rd26;
	ld.global.f32 	%f95, [%rd29];
	fma.rn.f32 	%f25, %f24, %f95, %f23;
	add.s64 	%rd30, %rd28, %rd26;
	ld.global.f32 	%f96, [%rd4];
	mul.f32 	%f97, %f24, %f96;
	atom.global.add.f32 	%f98, [%rd30], %f97;
	@%p18 bra 	$L__BB1_31;
	atom.global.add.f32 	%f99, [%rd25+8], %f24;
$L__BB1_31:
	ld.shared.f32 	%f26, [%r17+12];
	add.s64 	%rd50, %rd29, %rd26;
	ld.global.f32 	%f100, [%rd50];
	fma.rn.f32 	%f132, %f26, %f100, %f25;
	add.s64 	%rd51, %rd30, %rd26;
	ld.global.f32 	%f101, [%rd4];
	mul.f32 	%f102, %f26, %f101;
	atom.global.add.f32 	%f103, [%rd51], %f102;
	@%p18 bra 	$L__BB1_33;
	atom.global.add.f32 	%f104, [%rd25+12], %f26;
$L__BB1_33:
	add.s32 	%r50, %r50, 4;
$L__BB1_34:
	setp.eq.s32 	%p22, %r16, 0;
	@%p22 bra 	$L__BB1_44;
	setp.eq.s32 	%p23, %r16, 1;
	@%p23 bra 	$L__BB1_41;
	setp.ne.s32 	%p24, %r2, 0;
	shl.b32 	%r38, %r50, 2;
	mov.u32 	%r39, shared_output_gradients;
	add.s32 	%r20, %r39, %r38;
	ld.shared.f32 	%f30, [%r20];
	mad.lo.s32 	%r40, %r50, %r23, %r3;
	mul.wide.s32 	%rd52, %r40, 4;
	add.s64 	%rd31, %rd3, %rd52;
	ld.global.f32 	%f106, [%rd31];
	fma.rn.f32 	%f31, %f30, %f106, %f132;
	add.s64 	%rd32, %rd2, %rd52;
	ld.global.f32 	%f107, [%rd4];
	mul.f32 	%f108, %f30, %f107;
	atom.global.add.f32 	%f109, [%rd32], %f108;
	mul.wide.u32 	%rd53, %r50, 4;
	add.s64 	%rd33, %rd1, %rd53;
	@%p24 bra 	$L__BB1_38;
	atom.global.add.f32 	%f110, [%rd33], %f30;
$L__BB1_38:
	setp.ne.s32 	%p25, %r2, 0;
	ld.shared.f32 	%f32, [%r20+4];
	mul.wide.s32 	%rd54, %r23, 4;
	add.s64 	%rd55, %rd31, %rd54;
	ld.global.f32 	%f111, [%rd55];
	fma.rn.f32 	%f132, %f32, %f111, %f31;
	add.s64 	%rd56, %rd32, %rd54;
	ld.global.f32 	%f112, [%rd4];
	mul.f32 	%f113, %f32, %f112;
	atom.global.add.f32 	%f114, [%rd56], %f113;
	@%p25 bra 	$L__BB1_40;
	atom.global.add.f32 	%f115, [%rd33+4], %f32;
$L__BB1_40:
	add.s32 	%r50, %r50, 2;
$L__BB1_41:
	and.b32  	%r41, %r24, 1;
	setp.eq.b32 	%p26, %r41, 1;
	not.pred 	%p27, %p26;
	@%p27 bra 	$L__BB1_44;
	setp.ne.s32 	%p28, %r2, 0;
	shl.b32 	%r42, %r50, 2;
	mov.u32 	%r43, shared_output_gradients;
	add.s32 	%r44, %r43, %r42;
	ld.shared.f32 	%f36, [%r44];
	mad.lo.s32 	%r45, %r50, %r23, %r3;
	mul.wide.s32 	%rd57, %r45, 4;
	add.s64 	%rd58, %rd3, %rd57;
	ld.global.f32 	%f116, [%rd58];
	fma.rn.f32 	%f132, %f36, %f116, %f132;
	add.s64 	%rd59, %rd2, %rd57;
	ld.global.f32 	%f117, [%rd4];
	mul.f32 	%f118, %f36, %f117;
	atom.global.add.f32 	%f119, [%rd59], %f118;
	@%p28 bra 	$L__BB1_44;
	mul.wide.u32 	%rd60, %r50, 4;
	add.s64 	%rd61, %rd1, %rd60;
	atom.global.add.f32 	%f120, [%rd61], %f36;
$L__BB1_44:
	ld.param.u64 	%rd65, [_Z15backward_kernelPKfS0_PfS1_S1_S0_iii_param_2];
	ld.global.f32 	%f121, [%rd4];
	setp.gt.f32 	%p29, %f121, 0f00000000;
	selp.f32 	%f122, 0f3F800000, 0f00000000, %p29;
	mul.f32 	%f123, %f132, %f122;
	cvta.to.global.u64 	%rd62, %rd65;
	add.s64 	%rd64, %rd62, %rd44;
	atom.global.add.f32 	%f124, [%rd64], %f123;
$L__BB1_45:
	ret;

}
	// .globl	_Z16backward_kernel2PKfS0_PfS1_S1_S0_iii
.visible .entry _Z16backward_kernel2PKfS0_PfS1_S1_S0_iii(
	.param .u64 .ptr .align 1 _Z16backward_kernel2PKfS0_PfS1_S1_S0_iii_param_0,
	.param .u64 .ptr .align 1 _Z16backward_kernel2PKfS0_PfS1_S1_S0_iii_param_1,
	.param .u64 .ptr .align 1 _Z16backward_kernel2PKfS0_PfS1_S1_S0_iii_param_2,
	.param .u64 .ptr .align 1 _Z16backward_kernel2PKfS0_PfS1_S1_S0_iii_param_3,
	.param .u64 .ptr .align 1 _Z16backward_kernel2PKfS0_PfS1_S1_S0_iii_param_4,
	.param .u64 .ptr .align 1 _Z16backward_kernel2PKfS0_PfS1_S1_S0_iii_param_5,
	.param .u32 _Z16backward_kernel2PKfS0_PfS1_S1_S0_iii_param_6,
	.param .u32 _Z16backward_kernel2PKfS0_PfS1_S1_S0_iii_param_7,
	.param .u32 _Z16backward_kernel2PKfS0_PfS1_S1_S0_iii_param_8
)
{
	.reg .pred 	%p<26>;
	.reg .b32 	%r<84>;
	.reg .b32 	%f<148>;
	.reg .b64 	%rd<68>;

	ld.param.u64 	%rd8, [_Z16backward_kernel2PKfS0_PfS1_S1_S0_iii_param_0];
	ld.param.u64 	%rd12, [_Z16backward_kernel2PKfS0_PfS1_S1_S0_iii_param_1];
	ld.param.u64 	%rd13, [_Z16backward_kernel2PKfS0_PfS1_S1_S0_iii_param_3];
	ld.param.u64 	%rd11, [_Z16backward_kernel2PKfS0_PfS1_S1_S0_iii_param_5];
	ld.param.u32 	%r33, [_Z16backward_kernel2PKfS0_PfS1_S1_S0_iii_param_6];
	ld.param.u32 	%r34, [_Z16backward_kernel2PKfS0_PfS1_S1_S0_iii_param_7];
	ld.param.u32 	%r35, [_Z16backward_kernel2PKfS0_PfS1_S1_S0_iii_param_8];
	cvta.to.global.u64 	%rd1, %rd13;
	cvta.to.global.u64 	%rd2, %rd12;
	mov.u32 	%r1, %ctaid.y;
	mov.u32 	%r2, %tid.x;
	mov.u32 	%r36, %ctaid.x;
	mov.u32 	%r37, %ntid.x;
	mad.lo.s32 	%r3, %r36, %r37, %r2;
	setp.ge.u32 	%p1, %r2, %r34;
	@%p1 bra 	$L__BB2_2;
	cvta.to.global.u64 	%rd14, %rd8;
	mad.lo.s32 	%r38, %r34, %r1, %r2;
	mul.wide.u32 	%rd15, %r38, 4;
	add.s64 	%rd16, %rd14, %rd15;
	ld.global.f32 	%f13, [%rd16];
	shl.b32 	%r39, %r2, 2;
	mov.u32 	%r40, shared_output_gradients;
	add.s32 	%r41, %r40, %r39;
	st.shared.f32 	[%r41], %f13;
$L__BB2_2:
	bar.sync 	0;
	setp.ge.s32 	%p2, %r3, %r33;
	setp.ge.s32 	%p3, %r1, %r35;
	or.pred  	%p4, %p2, %p3;
	@%p4 bra 	$L__BB2_16;
	setp.lt.s32 	%p5, %r34, 1;
	mad.lo.s32 	%r4, %r33, %r1, %r3;
	cvta.to.global.u64 	%rd17, %rd11;
	mul.wide.s32 	%rd18, %r4, 4;
	add.s64 	%rd3, %rd17, %rd18;
	mov.f32 	%f147, 0f00000000;
	@%p5 bra 	$L__BB2_15;
	setp.lt.u32 	%p6, %r34, 8;
	mov.f32 	%f147, 0f00000000;
	mov.b32 	%r77, 0;
	@%p6 bra 	$L__BB2_7;
	mov.u32 	%r44, shared_output_gradients;
	add.s32 	%r73, %r44, 16;
	and.b32  	%r77, %r34, 2147483640;
	neg.s32 	%r75, %r77;
	mov.f32 	%f147, 0f00000000;
	mul.wide.s32 	%rd22, %r33, 4;
	shl.b32 	%r46, %r33, 3;
	mov.u32 	%r74, %r3;
$L__BB2_6:
	.pragma "nounroll";
	ld.shared.f32 	%f18, [%r73+-16];
	mul.wide.s32 	%rd19, %r74, 4;
	add.s64 	%rd20, %rd2, %rd19;
	ld.global.f32 	%f19, [%rd20];
	fma.rn.f32 	%f20, %f18, %f19, %f147;
	add.s64 	%rd21, %rd1, %rd19;
	ld.global.f32 	%f21, [%rd3];
	mul.f32 	%f22, %f18, %f21;
	atom.global.add.f32 	%f23, [%rd21], %f22;
	ld.shared.f32 	%f24, [%r73+-12];
	add.s64 	%rd23, %rd20, %rd22;
	ld.global.f32 	%f25, [%rd23];
	fma.rn.f32 	%f26, %f24, %f25, %f20;
	add.s64 	%rd24, %rd21, %rd22;
	ld.global.f32 	%f27, [%rd3];
	mul.f32 	%f28, %f24, %f27;
	atom.global.add.f32 	%f29, [%rd24], %f28;
	ld.shared.f32 	%f30, [%r73+-8];
	add.s64 	%rd25, %rd23, %rd22;
	ld.global.f32 	%f31, [%rd25];
	fma.rn.f32 	%f32, %f30, %f31, %f26;
	add.s64 	%rd26, %rd24, %rd22;
	ld.global.f32 	%f33, [%rd3];
	mul.f32 	%f34, %f30, %f33;
	atom.global.add.f32 	%f35, [%rd26], %f34;
	ld.shared.f32 	%f36, [%r73+-4];
	add.s64 	%rd27, %rd25, %rd22;
	ld.global.f32 	%f37, [%rd27];
	fma.rn.f32 	%f38, %f36, %f37, %f32;
	add.s64 	%rd28, %rd26, %rd22;
	ld.global.f32 	%f39, [%rd3];
	mul.f32 	%f40, %f36, %f39;
	atom.global.add.f32 	%f41, [%rd28], %f40;
	ld.shared.f32 	%f42, [%r73];
	add.s64 	%rd29, %rd27, %rd22;
	ld.global.f32 	%f43, [%rd29];
	fma.rn.f32 	%f44, %f42, %f43, %f38;
	add.s64 	%rd30, %rd28, %rd22;
	ld.global.f32 	%f45, [%rd3];
	mul.f32 	%f46, %f42, %f45;
	atom.global.add.f32 	%f47, [%rd30], %f46;
	ld.shared.f32 	%f48, [%r73+4];
	add.s64 	%rd31, %rd29, %rd22;
	ld.global.f32 	%f49, [%rd31];
	fma.rn.f32 	%f50, %f48, %f49, %f44;
	add.s64 	%rd32, %rd30, %rd22;
	ld.global.f32 	%f51, [%rd3];
	mul.f32 	%f52, %f48, %f51;
	atom.global.add.f32 	%f53, [%rd32], %f52;
	ld.shared.f32 	%f54, [%r73+8];
	add.s64 	%rd33, %rd31, %rd22;
	ld.global.f32 	%f55, [%rd33];
	fma.rn.f32 	%f56, %f54, %f55, %f50;
	add.s64 	%rd34, %rd32, %rd22;
	ld.global.f32 	%f57, [%rd3];
	mul.f32 	%f58, %f54, %f57;
	atom.global.add.f32 	%f59, [%rd34], %f58;
	ld.shared.f32 	%f60, [%r73+12];
	add.s64 	%rd35, %rd33, %rd22;
	ld.global.f32 	%f61, [%rd35];
	fma.rn.f32 	%f147, %f60, %f61, %f56;
	add.s64 	%rd36, %rd34, %rd22;
	ld.global.f32 	%f62, [%rd3];
	mul.f32 	%f63, %f60, %f62;
	atom.global.add.f32 	%f64, [%rd36], %f63;
	add.s32 	%r75, %r75, 8;
	add.s32 	%r74, %r74, %r46;
	add.s32 	%r73, %r73, 32;
	setp.ne.s32 	%p7, %r75, 0;
	@%p7 bra 	$L__BB2_6;
$L__BB2_7:
	and.b32  	%r14, %r34, 7;
	setp.eq.s32 	%p8, %r14, 0;
	@%p8 bra 	$L__BB2_15;
	and.b32  	%r15, %r34, 3;
	setp.lt.u32 	%p9, %r14, 4;
	@%p9 bra 	$L__BB2_10;
	shl.b32 	%r47, %r77, 2;
	mov.u32 	%r48, shared_output_gradients;
	add.s32 	%r49, %r48, %r47;
	ld.shared.f32 	%f66, [%r49];
	mad.lo.s32 	%r50, %r77, %r33, %r3;
	mul.wide.s32 	%rd37, %r50, 4;
	add.s64 	%rd38, %rd2, %rd37;
	ld.global.f32 	%f67, [%rd38];
	fma.rn.f32 	%f68, %f66, %f67, %f147;
	add.s64 	%rd39, %rd1, %rd37;
	ld.global.f32 	%f69, [%rd3];
	mul.f32 	%f70, %f66, %f69;
	atom.global.add.f32 	%f71, [%rd39], %f70;
	ld.shared.f32 	%f72, [%r49+4];
	mul.wide.s32 	%rd40, %r33, 4;
	add.s64 	%rd41, %rd38, %rd40;
	ld.global.f32 	%f73, [%rd41];
	fma.rn.f32 	%f74, %f72, %f73, %f68;
	add.s64 	%rd42, %rd39, %rd40;
	ld.global.f32 	%f75, [%rd3];
	mul.f32 	%f76, %f72, %f75;
	atom.global.add.f32 	%f77, [%rd42], %f76;
	ld.shared.f32 	%f78, [%r49+8];
	add.s64 	%rd43, %rd41, %rd40;
	ld.global.f32 	%f79, [%rd43];
	fma.rn.f32 	%f80, %f78, %f79, %f74;
	add.s64 	%rd44, %rd42, %rd40;
	ld.global.f32 	%f81, [%rd3];
	mul.f32 	%f82, %f78, %f81;
	atom.global.add.f32 	%f83, [%rd44], %f82;
	ld.shared.f32 	%f84, [%r49+12];
	add.s64 	%rd45, %rd43, %rd40;
	ld.global.f32 	%f85, [%rd45];
	fma.rn.f32 	%f147, %f84, %f85, %f80;
	add.s64 	%rd46, %rd44, %rd40;
	ld.global.f32 	%f86, [%rd3];
	mul.f32 	%f87, %f84, %f86;
	atom.global.add.f32 	%f88, [%rd46], %f87;
	add.s32 	%r77, %r77, 4;
$L__BB2_10:
	setp.eq.s32 	%p10, %r15, 0;
	@%p10 bra 	$L__BB2_15;
	setp.eq.s32 	%p11, %r15, 1;
	@%p11 bra 	$L__BB2_13;
	shl.b32 	%r51, %r77, 2;
	mov.u32 	%r52, shared_output_gradients;
	add.s32 	%r53, %r52, %r51;
	ld.shared.f32 	%f90, [%r53];
	mad.lo.s32 	%r54, %r77, %r33, %r3;
	mul.wide.s32 	%rd47, %r54, 4;
	add.s64 	%rd48, %rd2, %rd47;
	ld.global.f32 	%f91, [%rd48];
	fma.rn.f32 	%f92, %f90, %f91, %f147;
	add.s64 	%rd49, %rd1, %rd47;
	ld.global.f32 	%f93, [%rd3];
	mul.f32 	%f94, %f90, %f93;
	atom.global.add.f32 	%f95, [%rd49], %f94;
	ld.shared.f32 	%f96, [%r53+4];
	mul.wide.s32 	%rd50, %r33, 4;
	add.s64 	%rd51, %rd48, %rd50;
	ld.global.f32 	%f97, [%rd51];
	fma.rn.f32 	%f147, %f96, %f97, %f92;
	add.s64 	%rd52, %rd49, %rd50;
	ld.global.f32 	%f98, [%rd3];
	mul.f32 	%f99, %f96, %f98;
	atom.global.add.f32 	%f100, [%rd52], %f99;
	add.s32 	%r77, %r77, 2;
$L__BB2_13:
	and.b32  	%r55, %r34, 1;
	setp.eq.b32 	%p12, %r55, 1;
	not.pred 	%p13, %p12;
	@%p13 bra 	$L__BB2_15;
	shl.b32 	%r56, %r77, 2;
	mov.u32 	%r57, shared_output_gradients;
	add.s32 	%r58, %r57, %r56;
	ld.shared.f32 	%f101, [%r58];
	mad.lo.s32 	%r59, %r77, %r33, %r3;
	mul.wide.s32 	%rd53, %r59, 4;
	add.s64 	%rd54, %rd2, %rd53;
	ld.global.f32 	%f102, [%rd54];
	fma.rn.f32 	%f147, %f101, %f102, %f147;
	add.s64 	%rd55, %rd1, %rd53;
	ld.global.f32 	%f103, [%rd3];
	mul.f32 	%f104, %f101, %f103;
	atom.global.add.f32 	%f105, [%rd55], %f104;
$L__BB2_15:
	ld.param.u64 	%rd65, [_Z16backward_kernel2PKfS0_PfS1_S1_S0_iii_param_2];
	ld.global.f32 	%f106, [%rd3];
	setp.gt.f32 	%p14, %f106, 0f00000000;
	selp.f32 	%f107, 0f3F800000, 0f00000000, %p14;
	mul.f32 	%f108, %f147, %f107;
	cvta.to.global.u64 	%rd56, %rd65;
	mul.wide.s32 	%rd57, %r4, 4;
	add.s64 	%rd58, %rd56, %rd57;
	atom.global.add.f32 	%f109, [%rd58], %f108;
$L__BB2_16:
	setp.ne.s32 	%p15, %r2, 0;
	setp.lt.s32 	%p16, %r34, 1;
	or.pred  	%p17, %p15, %p16;
	@%p17 bra 	$L__BB2_28;
	ld.param.u64 	%rd66, [_Z16backward_kernel2PKfS0_PfS1_S1_S0_iii_param_4];
	cvta.to.global.u64 	%rd4, %rd66;
	and.b32  	%r20, %r34, 7;
	setp.lt.u32 	%p18, %r34, 8;
	mov.b32 	%r82, 0;
	@%p18 bra 	$L__BB2_20;
	and.b32  	%r82, %r34, 2147483640;
	neg.s32 	%r80, %r82;
	mov.u32 	%r62, shared_output_gradients;
	add.s32 	%r79, %r62, 16;
	add.s64 	%rd67, %rd4, 16;
$L__BB2_19:
	.pragma "nounroll";
	ld.shared.f32 	%f110, [%r79+-16];
	atom.global.add.f32 	%f111, [%rd67+-16], %f110;
	ld.shared.f32 	%f112, [%r79+-12];
	atom.global.add.f32 	%f113, [%rd67+-12], %f112;
	ld.shared.f32 	%f114, [%r79+-8];
	atom.global.add.f32 	%f115, [%rd67+-8], %f114;
	ld.shared.f32 	%f116, [%r79+-4];
	atom.global.add.f32 	%f117, [%rd67+-4], %f116;
	ld.shared.f32 	%f118, [%r79];
	atom.global.add.f32 	%f119, [%rd67], %f118;
	ld.shared.f32 	%f120, [%r79+4];
	atom.global.add.f32 	%f121, [%rd67+4], %f120;
	ld.shared.f32 	%f122, [%r79+8];
	atom.global.add.f32 	%f123, [%rd67+8], %f122;
	ld.shared.f32 	%f124, [%r79+12];
	atom.global.add.f32 	%f125, [%rd67+12], %f124;
	add.s32 	%r80, %r80, 8;
	add.s64 	%rd67, %rd67, 32;
	add.s32 	%r79, %r79, 32;
	setp.ne.s32 	%p19, %r80, 0;
	@%p19 bra 	$L__BB2_19;
$L__BB2_20:
	setp.eq.s32 	%p20, %r20, 0;
	@%p20 bra 	$L__BB2_28;
	and.b32  	%r28, %r34, 3;
	setp.lt.u32 	%p21, %r20, 4;
	@%p21 bra 	$L__BB2_23;
	mul.wide.u32 	%rd59, %r82, 4;
	add.s64 	%rd60, %rd4, %rd59;
	shl.b32 	%r63, %r82, 2;
	mov.u32 	%r64, shared_output_gradients;
	add.s32 	%r65, %r64, %r63;
	ld.shared.f32 	%f126, [%r65];
	atom.global.add.f32 	%f127, [%rd60], %f126;
	ld.shared.f32 	%f128, [%r65+4];
	atom.global.add.f32 	%f129, [%rd60+4], %f128;
	ld.shared.f32 	%f130, [%r65+8];
	atom.global.add.f32 	%f131, [%rd60+8], %f130;
	ld.shared.f32 	%f132, [%r65+12];
	atom.global.add.f32 	%f133, [%rd60+12], %f132;
	add.s32 	%r82, %r82, 4;
$L__BB2_23:
	setp.eq.s32 	%p22, %r28, 0;
	@%p22 bra 	$L__BB2_28;
	setp.eq.s32 	%p23, %r28, 1;
	@%p23 bra 	$L__BB2_26;
	mul.wide.u32 	%rd61, %r82, 4;
	add.s64 	%rd62, %rd4, %rd61;
	shl.b32 	%r66, %r82, 2;
	mov.u32 	%r67, shared_output_gradients;
	add.s32 	%r68, %r67, %r66;
	ld.shared.f32 	%f134, [%r68];
	atom.global.add.f32 	%f135, [%rd62], %f134;
	ld.shared.f32 	%f136, [%r68+4];
	atom.global.add.f32 	%f137, [%rd62+4], %f136;
	add.s32 	%r82, %r82, 2;
$L__BB2_26:
	and.b32  	%r69, %r34, 1;
	setp.eq.b32 	%p24, %r69, 1;
	not.pred 	%p25, %p24;
	@%p25 bra 	$L__BB2_28;
	mul.wide.u32 	%rd63, %r82, 4;
	add.s64 	%rd64, %rd4, %rd63;
	shl.b32 	%r70, %r82, 2;
	mov.u32 	%r71, shared_output_gradients;
	add.s32 	%r72, %r71, %r70;
	ld.shared.f32 	%f138, [%r72];
	atom.global.add.f32 	%f139, [%rd64], %f138;
$L__BB2_28:
	ret;

}
	// .globl	_Z16backward_kernel1PKfS0_S0_PfS1_S1_iii
.visible .entry _Z16backward_kernel1PKfS0_S0_PfS1_S1_iii(
	.param .u64 .ptr .align 1 _Z16backward_kernel1PKfS0_S0_PfS1_S1_iii_param_0,
	.param .u64 .ptr .align 1 _Z16backward_kernel1PKfS0_S0_PfS1_S1_iii_param_1,
	.param .u64 .ptr .align 1 _Z16backward_kernel1PKfS0_S0_PfS1_S1_iii_param_2,
	.param .u64 .ptr .align 1 _Z16backward_kernel1PKfS0_S0_PfS1_S1_iii_param_3,
	.param .u64 .ptr .align 1 _Z16backward_kernel1PKfS0_S0_PfS1_S1_iii_param_4,
	.param .u64 .ptr .align 1 _Z16backward_kernel1PKfS0_S0_PfS1_S1_iii_param_5,
	.param .u32 _Z16backward_kernel1PKfS0_S0_PfS1_S1_iii_param_6,
	.param .u32 _Z16backward_kernel1PKfS0_S0_PfS1_S1_iii_param_7,
	.param .u32 _Z16backward_kernel1PKfS0_S0_PfS1_S1_iii_param_8
)
{
	.reg .pred 	%p<24>;
	.reg .b32 	%r<106>;
	.reg .b32 	%f<178>;
	.reg .b64 	%rd<80>;

	ld.param.u64 	%rd6, [_Z16backward_kernel1PKfS0_S0_PfS1_S1_iii_param_0];
	ld.param.u64 	%rd7, [_Z16backward_kernel1PKfS0_S0_PfS1_S1_iii_param_1];
	ld.param.u64 	%rd10, [_Z16backward_kernel1PKfS0_S0_PfS1_S1_iii_param_2];
	ld.param.u64 	%rd11, [_Z16backward_kernel1PKfS0_S0_PfS1_S1_iii_param_3];
	ld.param.u64 	%rd9, [_Z16backward_kernel1PKfS0_S0_PfS1_S1_iii_param_5];
	ld.param.u32 	%r47, [_Z16backward_kernel1PKfS0_S0_PfS1_S1_iii_param_6];
	ld.param.u32 	%r48, [_Z16backward_kernel1PKfS0_S0_PfS1_S1_iii_param_7];
	ld.param.u32 	%r49, [_Z16backward_kernel1PKfS0_S0_PfS1_S1_iii_param_8];
	cvta.to.global.u64 	%rd1, %rd11;
	cvta.to.global.u64 	%rd2, %rd10;
	mov.u32 	%r1, %ctaid.x;
	mov.u32 	%r2, %tid.x;
	setp.ge.s32 	%p1, %r2, %r47;
	shl.b32 	%r50, %r2, 2;
	mov.u32 	%r51, shared_mem;
	add.s32 	%r3, %r51, %r50;
	@%p1 bra 	$L__BB3_2;
	cvta.to.global.u64 	%rd12, %rd7;
	mad.lo.s32 	%r52, %r47, %r1, %r2;
	mul.wide.u32 	%rd13, %r52, 4;
	add.s64 	%rd14, %rd12, %rd13;
	ld.global.f32 	%f14, [%rd14];
	st.shared.f32 	[%r3], %f14;
$L__BB3_2:
	shl.b32 	%r53, %r47, 2;
	add.s32 	%r4, %r51, %r53;
	setp.ge.s32 	%p2, %r2, %r48;
	add.s32 	%r5, %r4, %r50;
	@%p2 bra 	$L__BB3_4;
	mad.lo.s32 	%r56, %r48, %r1, %r2;
	cvta.to.global.u64 	%rd15, %rd6;
	mul.wide.u32 	%rd16, %r56, 4;
	add.s64 	%rd17, %rd15, %rd16;
	ld.global.f32 	%f15, [%rd17];
	st.shared.f32 	[%r5], %f15;
$L__BB3_4:
	setp.ge.s32 	%p3, %r2, %r48;
	bar.sync 	0;
	setp.ge.s32 	%p4, %r1, %r49;
	or.pred  	%p5, %p3, %p4;
	@%p5 bra 	$L__BB3_30;
	setp.lt.s32 	%p6, %r47, 1;
	@%p6 bra 	$L__BB3_17;
	mul.lo.s32 	%r6, %r47, %r2;
	add.s32 	%r58, %r47, -1;
	and.b32  	%r7, %r47, 7;
	setp.lt.u32 	%p7, %r58, 7;
	mov.b32 	%r95, 0;
	@%p7 bra 	$L__BB3_9;
	and.b32  	%r95, %r47, 2147483640;
	neg.s32 	%r93, %r95;
	mul.wide.u32 	%rd18, %r6, 4;
	add.s64 	%rd19, %rd18, %rd1;
	add.s64 	%rd79, %rd19, 16;
	add.s32 	%r92, %r51, 16;
$L__BB3_8:
	.pragma "nounroll";
	ld.shared.f32 	%f16, [%r5];
	ld.shared.f32 	%f17, [%r92+-16];
	mul.f32 	%f18, %f16, %f17;
	atom.global.add.f32 	%f19, [%rd79+-16], %f18;
	ld.shared.f32 	%f20, [%r5];
	ld.shared.f32 	%f21, [%r92+-12];
	mul.f32 	%f22, %f20, %f21;
	atom.global.add.f32 	%f23, [%rd79+-12], %f22;
	ld.shared.f32 	%f24, [%r5];
	ld.shared.f32 	%f25, [%r92+-8];
	mul.f32 	%f26, %f24, %f25;
	atom.global.add.f32 	%f27, [%rd79+-8], %f26;
	ld.shared.f32 	%f28, [%r5];
	ld.shared.f32 	%f29, [%r92+-4];
	mul.f32 	%f30, %f28, %f29;
	atom.global.add.f32 	%f31, [%rd79+-4], %f30;
	ld.shared.f32 	%f32, [%r5];
	ld.shared.f32 	%f33, [%r92];
	mul.f32 	%f34, %f32, %f33;
	atom.global.add.f32 	%f35, [%rd79], %f34;
	ld.shared.f32 	%f36, [%r5];
	ld.shared.f32 	%f37, [%r92+4];
	mul.f32 	%f38, %f36, %f37;
	atom.global.add.f32 	%f39, [%rd79+4], %f38;
	ld.shared.f32 	%f40, [%r5];
	ld.shared.f32 	%f41, [%r92+8];
	mul.f32 	%f42, %f40, %f41;
	atom.global.add.f32 	%f43, [%rd79+8], %f42;
	ld.shared.f32 	%f44, [%r5];
	ld.shared.f32 	%f45, [%r92+12];
	mul.f32 	%f46, %f44, %f45;
	atom.global.add.f32 	%f47, [%rd79+12], %f46;
	add.s32 	%r93, %r93, 8;
	add.s64 	%rd79, %rd79, 32;
	add.s32 	%r92, %r92, 32;
	setp.ne.s32 	%p8, %r93, 0;
	@%p8 bra 	$L__BB3_8;
$L__BB3_9:
	setp.eq.s32 	%p9, %r7, 0;
	@%p9 bra 	$L__BB3_17;
	and.b32  	%r15, %r47, 3;
	setp.lt.u32 	%p10, %r7, 4;
	@%p10 bra 	$L__BB3_12;
	add.s32 	%r61, %r95, %r6;
	mul.wide.u32 	%rd20, %r61, 4;
	add.s64 	%rd21, %rd1, %rd20;
	ld.shared.f32 	%f48, [%r5];
	shl.b32 	%r62, %r95, 2;
	add.s32 	%r64, %r51, %r62;
	ld.shared.f32 	%f49, [%r64];
	mul.f32 	%f50, %f48, %f49;
	atom.global.add.f32 	%f51, [%rd21], %f50;
	cvt.u64.u32 	%rd22, %r6;
	cvt.u64.u32 	%rd23, %r95;
	add.s64 	%rd24, %rd23, %rd22;
	shl.b64 	%rd25, %rd24, 2;
	add.s64 	%rd26, %rd1, %rd25;
	ld.shared.f32 	%f52, [%r5];
	ld.shared.f32 	%f53, [%r64+4];
	mul.f32 	%f54, %f52, %f53;
	atom.global.add.f32 	%f55, [%rd26+4], %f54;
	ld.shared.f32 	%f56, [%r5];
	ld.shared.f32 	%f57, [%r64+8];
	mul.f32 	%f58, %f56, %f57;
	atom.global.add.f32 	%f59, [%rd26+8], %f58;
	ld.shared.f32 	%f60, [%r5];
	ld.shared.f32 	%f61, [%r64+12];
	mul.f32 	%f62, %f60, %f61;
	atom.global.add.f32 	%f63, [%rd26+12], %f62;
	add.s32 	%r95, %r95, 4;
$L__BB3_12:
	setp.eq.s32 	%p11, %r15, 0;
	@%p11 bra 	$L__BB3_17;
	setp.eq.s32 	%p12, %r15, 1;
	@%p12 bra 	$L__BB3_15;
	add.s32 	%r65, %r95, %r6;
	mul.wide.u32 	%rd27, %r65, 4;
	add.s64 	%rd28, %rd1, %rd27;
	ld.shared.f32 	%f64, [%r5];
	shl.b32 	%r66, %r95, 2;
	add.s32 	%r68, %r51, %r66;
	ld.shared.f32 	%f65, [%r68];
	mul.f32 	%f66, %f64, %f65;
	atom.global.add.f32 	%f67, [%rd28], %f66;
	cvt.u64.u32 	%rd29, %r6;
	cvt.u64.u32 	%rd30, %r95;
	add.s64 	%rd31, %rd30, %rd29;
	shl.b64 	%rd32, %rd31, 2;
	add.s64 	%rd33, %rd1, %rd32;
	ld.shared.f32 	%f68, [%r5];
	ld.shared.f32 	%f69, [%r68+4];
	mul.f32 	%f70, %f68, %f69;
	atom.global.add.f32 	%f71, [%rd33+4], %f70;
	add.s32 	%r95, %r95, 2;
$L__BB3_15:
	and.b32  	%r69, %r47, 1;
	setp.eq.b32 	%p13, %r69, 1;
	not.pred 	%p14, %p13;
	@%p14 bra 	$L__BB3_17;
	add.s32 	%r70, %r95, %r6;
	mul.wide.u32 	%rd34, %r70, 4;
	add.s64 	%rd35, %rd1, %rd34;
	ld.shared.f32 	%f72, [%r5];
	shl.b32 	%r71, %r95, 2;
	add.s32 	%r73, %r51, %r71;
	ld.shared.f32 	%f73, [%r73];
	mul.f32 	%f74, %f72, %f73;
	atom.global.add.f32 	%f75, [%rd35], %f74;
$L__BB3_17:
	ld.param.u64 	%rd78, [_Z16backward_kernel1PKfS0_S0_PfS1_S1_iii_param_4];
	cvta.to.global.u64 	%rd36, %rd78;
	mul.wide.u32 	%rd37, %r2, 4;
	add.s64 	%rd38, %rd36, %rd37;
	ld.shared.f32 	%f78, [%r5];
	atom.global.add.f32 	%f79, [%rd38], %f78;
	and.b32  	%r20, %r48, 15;
	setp.lt.u32 	%p15, %r48, 16;
	mov.f32 	%f177, 0f00000000;
	mov.b32 	%r101, 0;
	@%p15 bra 	$L__BB3_20;
	and.b32  	%r101, %r48, 2147483632;
	neg.s32 	%r99, %r101;
	shl.b32 	%r23, %r47, 4;
	add.s32 	%r77, %r53, %r51;
	add.s32 	%r97, %r77, 32;
	mov.f32 	%f177, 0f00000000;
	mul.wide.s32 	%rd41, %r47, 4;
	mov.u32 	%r98, %r2;
$L__BB3_19:
	.pragma "nounroll";
	ld.shared.f32 	%f81, [%r97+-32];
	mul.wide.s32 	%rd39, %r98, 4;
	add.s64 	%rd40, %rd2, %rd39;
	ld.global.f32 	%f82, [%rd40];
	fma.rn.f32 	%f83, %f81, %f82, %f177;
	ld.shared.f32 	%f84, [%r97+-28];
	add.s64 	%rd42, %rd40, %rd41;
	ld.global.f32 	%f85, [%rd42];
	fma.rn.f32 	%f86, %f84, %f85, %f83;
	ld.shared.f32 	%f87, [%r97+-24];
	add.s64 	%rd43, %rd42, %rd41;
	ld.global.f32 	%f88, [%rd43];
	fma.rn.f32 	%f89, %f87, %f88, %f86;
	ld.shared.f32 	%f90, [%r97+-20];
	add.s64 	%rd44, %rd43, %rd41;
	ld.global.f32 	%f91, [%rd44];
	fma.rn.f32 	%f92, %f90, %f91, %f89;
	ld.shared.f32 	%f93, [%r97+-16];
	add.s64 	%rd45, %rd44, %rd41;
	ld.global.f32 	%f94, [%rd45];
	fma.rn.f32 	%f95, %f93, %f94, %f92;
	ld.shared.f32 	%f96, [%r97+-12];
	add.s64 	%rd46, %rd45, %rd41;
	ld.global.f32 	%f97, [%rd46];
	fma.rn.f32 	%f98, %f96, %f97, %f95;
	ld.shared.f32 	%f99, [%r97+-8];
	add.s64 	%rd47, %rd46, %rd41;
	ld.global.f32 	%f100, [%rd47];
	fma.rn.f32 	%f101, %f99, %f100, %f98;
	ld.shared.f32 	%f102, [%r97+-4];
	add.s64 	%rd48, %rd47, %rd41;
	ld.global.f32 	%f103, [%rd48];
	fma.rn.f32 	%f104, %f102, %f103, %f101;
	ld.shared.f32 	%f105, [%r97];
	add.s64 	%rd49, %rd48, %rd41;
	ld.global.f32 	%f106, [%rd49];
	fma.rn.f32 	%f107, %f105, %f106, %f104;
	ld.shared.f32 	%f108, [%r97+4];
	add.s64 	%rd50, %rd49, %rd41;
	ld.global.f32 	%f109, [%rd50];
	fma.rn.f32 	%f110, %f108, %f109, %f107;
	ld.shared.f32 	%f111, [%r97+8];
	add.s64 	%rd51, %rd50, %rd41;
	ld.global.f32 	%f112, [%rd51];
	fma.rn.f32 	%f113, %f111, %f112, %f110;
	ld.shared.f32 	%f114, [%r97+12];
	add.s64 	%rd52, %rd51, %rd41;
	ld.global.f32 	%f115, [%rd52];
	fma.rn.f32 	%f116, %f114, %f115, %f113;
	ld.shared.f32 	%f117, [%r97+16];
	add.s64 	%rd53, %rd52, %rd41;
	ld.global.f32 	%f118, [%rd53];
	fma.rn.f32 	%f119, %f117, %f118, %f116;
	ld.shared.f32 	%f120, [%r97+20];
	add.s64 	%rd54, %rd53, %rd41;
	ld.global.f32 	%f121, [%rd54];
	fma.rn.f32 	%f122, %f120, %f121, %f119;
	ld.shared.f32 	%f123, [%r97+24];
	add.s64 	%rd55, %rd54, %rd41;
	ld.global.f32 	%f124, [%rd55];
	fma.rn.f32 	%f125, %f123, %f124, %f122;
	ld.shared.f32 	%f126, [%r97+28];
	add.s64 	%rd56, %rd55, %rd41;
	ld.global.f32 	%f127, [%rd56];
	fma.rn.f32 	%f177, %f126, %f127, %f125;
	add.s32 	%r99, %r99, 16;
	add.s32 	%r98, %r98, %r23;
	add.s32 	%r97, %r97, 64;
	setp.ne.s32 	%p16, %r99, 0;
	@%p16 bra 	$L__BB3_19;
$L__BB3_20:
	setp.eq.s32 	%p17, %r20, 0;
	@%p17 bra 	$L__BB3_29;
	and.b32  	%r32, %r48, 7;
	setp.lt.u32 	%p18, %r20, 8;
	@%p18 bra 	$L__BB3_23;
	shl.b32 	%r78, %r101, 2;
	add.s32 	%r79, %r4, %r78;
	ld.shared.f32 	%f129, [%r79];
	mad.lo.s32 	%r80, %r101, %r47, %r2;
	mul.wide.s32 	%rd57, %r80, 4;
	add.s64 	%rd58, %rd2, %rd57;
	ld.global.f32 	%f130, [%rd58];
	fma.rn.f32 	%f131, %f129, %f130, %f177;
	ld.shared.f32 	%f132, [%r79+4];
	mul.wide.s32 	%rd59, %r47, 4;
	add.s64 	%rd60, %rd58, %rd59;
	ld.global.f32 	%f133, [%rd60];
	fma.rn.f32 	%f134, %f132, %f133, %f131;
	ld.shared.f32 	%f135, [%r79+8];
	add.s64 	%rd61, %rd60, %rd59;
	ld.global.f32 	%f136, [%rd61];
	fma.rn.f32 	%f137, %f135, %f136, %f134;
	ld.shared.f32 	%f138, [%r79+12];
	add.s64 	%rd62, %rd61, %rd59;
	ld.global.f32 	%f139, [%rd62];
	fma.rn.f32 	%f140, %f138, %f139, %f137;
	ld.shared.f32 	%f141, [%r79+16];
	add.s64 	%rd63, %rd62, %rd59;
	ld.global.f32 	%f142, [%rd63];
	fma.rn.f32 	%f143, %f141, %f142, %f140;
	ld.shared.f32 	%f144, [%r79+20];
	add.s64 	%rd64, %rd63, %rd59;
	ld.global.f32 	%f145, [%rd64];
	fma.rn.f32 	%f146, %f144, %f145, %f143;
	ld.shared.f32 	%f147, [%r79+24];
	add.s64 	%rd65, %rd64, %rd59;
	ld.global.f32 	%f148, [%rd65];
	fma.rn.f32 	%f149, %f147, %f148, %f146;
	ld.shared.f32 	%f150, [%r79+28];
	add.s64 	%rd66, %rd65, %rd59;
	ld.global.f32 	%f151, [%rd66];
	fma.rn.f32 	%f177, %f150, %f151, %f149;
	add.s32 	%r101, %r101, 8;
$L__BB3_23:
	setp.eq.s32 	%p19, %r32, 0;
	@%p19 bra 	$L__BB3_29;
	and.b32  	%r35, %r48, 3;
	setp.lt.u32 	%p20, %r32, 4;
	@%p20 bra 	$L__BB3_26;
	shl.b32 	%r81, %r101, 2;
	add.s32 	%r82, %r4, %r81;
	ld.shared.f32 	%f153, [%r82];
	mad.lo.s32 	%r83, %r101, %r47, %r2;
	mul.wide.s32 	%rd67, %r83, 4;
	add.s64 	%rd68, %rd2, %rd67;
	ld.global.f32 	%f154, [%rd68];
	fma.rn.f32 	%f155, %f153, %f154, %f177;
	ld.shared.f32 	%f156, [%r82+4];
	mul.wide.s32 	%rd69, %r47, 4;
	add.s64 	%rd70, %rd68, %rd69;
	ld.global.f32 	%f157, [%rd70];
	fma.rn.f32 	%f158, %f156, %f157, %f155;
	ld.shared.f32 	%f159, [%r82+8];
	add.s64 	%rd71, %rd70, %rd69;
	ld.global.f32 	%f160, [%rd71];
	fma.rn.f32 	%f161, %f159, %f160, %f158;
	ld.shared.f32 	%f162, [%r82+12];
	add.s64 	%rd72, %rd71, %rd69;
	ld.global.f32 	%f163, [%rd72];
	fma.rn.f32 	%f177, %f162, %f163, %f161;
	add.s32 	%r101, %r101, 4;
$L__BB3_26:
	setp.eq.s32 	%p21, %r35, 0;
	@%p21 bra 	$L__BB3_29;
	mad.lo.s32 	%r105, %r101, %r47, %r2;
	shl.b32 	%r84, %r101, 2;
	add.s32 	%r86, %r84, %r53;
	add.s32 	%r104, %r51, %r86;
	neg.s32 	%r103, %r35;
$L__BB3_28:
	.pragma "nounroll";
	ld.shared.f32 	%f164, [%r104];
	mul.wide.s32 	%rd73, %r105, 4;
	add.s64 	%rd74, %rd2, %rd73;
	ld.global.f32 	%f165, [%rd74];
	fma.rn.f32 	%f177, %f164, %f165, %f177;
	add.s32 	%r105, %r105, %r47;
	add.s32 	%r104, %r104, 4;
	add.s32 	%r103, %r103, 1;
	setp.ne.s32 	%p22, %r103, 0;
	@%p22 bra 	$L__BB3_28;
$L__BB3_29:
	add.s32 	%r90, %r51, %r50;
	ld.shared.f32 	%f166, [%r90];
	setp.gt.f32 	%p23, %f166, 0f00000000;
	selp.f32 	%f167, 0f3F800000, 0f00000000, %p23;
	mul.f32 	%f168, %f177, %f167;
	mad.lo.s32 	%r91, %r47, %r1, %r2;
	cvta.to.global.u64 	%rd75, %rd9;
	mul.wide.s32 	%rd76, %r91, 4;
	add.s64 	%rd77, %rd75, %rd76;
	st.global.f32 	[%rd77], %f168;
$L__BB3_30:
	ret;

}
	// .globl	_Z21update_weights_kernelPfS_PKfS1_fiii
.visible .entry _Z21update_weights_kernelPfS_PKfS1_fiii(
	.param .u64 .ptr .align 1 _Z21update_weights_kernelPfS_PKfS1_fiii_param_0,
	.param .u64 .ptr .align 1 _Z21update_weights_kernelPfS_PKfS1_fiii_param_1,
	.param .u64 .ptr .align 1 _Z21update_weights_kernelPfS_PKfS1_fiii_param_2,
	.param .u64 .ptr .align 1 _Z21update_weights_kernelPfS_PKfS1_fiii_param_3,
	.param .f32 _Z21update_weights_kernelPfS_PKfS1_fiii_param_4,
	.param .u32 _Z21update_weights_kernelPfS_PKfS1_fiii_param_5,
	.param .u32 _Z21update_weights_kernelPfS_PKfS1_fiii_param_6,
	.param .u32 _Z21update_weights_kernelPfS_PKfS1_fiii_param_7
)
{
	.reg .pred 	%p<11>;
	.reg .b32 	%r<32>;
	.reg .b32 	%f<84>;
	.reg .b64 	%rd<26>;

	ld.param.u64 	%rd7, [_Z21update_weights_kernelPfS_PKfS1_fiii_param_0];
	ld.param.u64 	%rd5, [_Z21update_weights_kernelPfS_PKfS1_fiii_param_1];
	ld.param.u64 	%rd8, [_Z21update_weights_kernelPfS_PKfS1_fiii_param_2];
	ld.param.u64 	%rd6, [_Z21update_weights_kernelPfS_PKfS1_fiii_param_3];
	ld.param.f32 	%f2, [_Z21update_weights_kernelPfS_PKfS1_fiii_param_4];
	ld.param.u32 	%r16, [_Z21update_weights_kernelPfS_PKfS1_fiii_param_5];
	ld.param.u32 	%r18, [_Z21update_weights_kernelPfS_PKfS1_fiii_param_6];
	ld.param.u32 	%r17, [_Z21update_weights_kernelPfS_PKfS1_fiii_param_7];
	cvta.to.global.u64 	%rd1, %rd7;
	cvta.to.global.u64 	%rd2, %rd8;
	mov.u32 	%r19, %tid.x;
	mov.u32 	%r20, %ctaid.x;
	mov.u32 	%r21, %ntid.x;
	mad.lo.s32 	%r1, %r20, %r21, %r19;
	setp.ge.s32 	%p1, %r1, %r18;
	@%p1 bra 	$L__BB4_14;
	setp.lt.s32 	%p2, %r16, 1;
	@%p2 bra 	$L__BB4_13;
	mul.lo.s32 	%r2, %r16, %r1;
	cvt.rn.f32.s32 	%f1, %r17;
	and.b32  	%r3, %r16, 7;
	setp.lt.u32 	%p3, %r16, 8;
	mov.b32 	%r30, 0;
	@%p3 bra 	$L__BB4_5;
	and.b32  	%r30, %r16, 2147483640;
	neg.s32 	%r28, %r30;
	add.s64 	%rd3, %rd2, 16;
	add.s64 	%rd4, %rd1, 16;
	mov.u32 	%r27, %r2;
$L__BB4_4:
	.pragma "nounroll";
	mul.wide.s32 	%rd9, %r27, 4;
	add.s64 	%rd10, %rd3, %rd9;
	add.s64 	%rd11, %rd4, %rd9;
	ld.global.f32 	%f3, [%rd10+-16];
	mul.f32 	%f4, %f2, %f3;
	div.rn.f32 	%f5, %f4, %f1;
	ld.global.f32 	%f6, [%rd11+-16];
	sub.f32 	%f7, %f6, %f5;
	st.global.f32 	[%rd11+-16], %f7;
	ld.global.f32 	%f8, [%rd10+-12];
	mul.f32 	%f9, %f2, %f8;
	div.rn.f32 	%f10, %f9, %f1;
	ld.global.f32 	%f11, [%rd11+-12];
	sub.f32 	%f12, %f11, %f10;
	st.global.f32 	[%rd11+-12], %f12;
	ld.global.f32 	%f13, [%rd10+-8];
	mul.f32 	%f14, %f2, %f13;
	div.rn.f32 	%f15, %f14, %f1;
	ld.global.f32 	%f16, [%rd11+-8];
	sub.f32 	%f17, %f16, %f15;
	st.global.f32 	[%rd11+-8], %f17;
	ld.global.f32 	%f18, [%rd10+-4];
	mul.f32 	%f19, %f2, %f18;
	div.rn.f32 	%f20, %f19, %f1;
	ld.global.f32 	%f21, [%rd11+-4];
	sub.f32 	%f22, %f21, %f20;
	st.global.f32 	[%rd11+-4], %f22;
	ld.global.f32 	%f23, [%rd10];
	mul.f32 	%f24, %f2, %f23;
	div.rn.f32 	%f25, %f24, %f1;
	ld.global.f32 	%f26, [%rd11];
	sub.f32 	%f27, %f26, %f25;
	st.global.f32 	[%rd11], %f27;
	ld.global.f32 	%f28, [%rd10+4];
	mul.f32 	%f29, %f2, %f28;
	div.rn.f32 	%f30, %f29, %f1;
	ld.global.f32 	%f31, [%rd11+4];
	sub.f32 	%f32, %f31, %f30;
	st.global.f32 	[%rd11+4], %f32;
	ld.global.f32 	%f33, [%rd10+8];
	mul.f32 	%f34, %f2, %f33;
	div.rn.f32 	%f35, %f34, %f1;
	ld.global.f32 	%f36, [%rd11+8];
	sub.f32 	%f37, %f36, %f35;
	st.global.f32 	[%rd11+8], %f37;
	ld.global.f32 	%f38, [%rd10+12];
	mul.f32 	%f39, %f2, %f38;
	div.rn.f32 	%f40, %f39, %f1;
	ld.global.f32 	%f41, [%rd11+12];
	sub.f32 	%f42, %f41, %f40;
	st.global.f32 	[%rd11+12], %f42;
	add.s32 	%r28, %r28, 8;
	add.s32 	%r27, %r27, 8;
	setp.ne.s32 	%p4, %r28, 0;
	@%p4 bra 	$L__BB4_4;
$L__BB4_5:
	setp.eq.s32 	%p5, %r3, 0;
	@%p5 bra 	$L__BB4_13;
	and.b32  	%r11, %r16, 3;
	setp.lt.u32 	%p6, %r3, 4;
	@%p6 bra 	$L__BB4_8;
	add.s32 	%r23, %r30, %r2;
	mul.wide.s32 	%rd12, %r23, 4;
	add.s64 	%rd13, %rd2, %rd12;
	ld.global.f32 	%f43, [%rd13];
	mul.f32 	%f44, %f2, %f43;
	div.rn.f32 	%f45, %f44, %f1;
	add.s64 	%rd14, %rd1, %rd12;
	ld.global.f32 	%f46, [%rd14];
	sub.f32 	%f47, %f46, %f45;
	st.global.f32 	[%rd14], %f47;
	ld.global.f32 	%f48, [%rd13+4];
	mul.f32 	%f49, %f2, %f48;
	div.rn.f32 	%f50, %f49, %f1;
	ld.global.f32 	%f51, [%rd14+4];
	sub.f32 	%f52, %f51, %f50;
	st.global.f32 	[%rd14+4], %f52;
	ld.global.f32 	%f53, [%rd13+8];
	mul.f32 	%f54, %f2, %f53;
	div.rn.f32 	%f55, %f54, %f1;
	ld.global.f32 	%f56, [%rd14+8];
	sub.f32 	%f57, %f56, %f55;
	st.global.f32 	[%rd14+8], %f57;
	ld.global.f32 	%f58, [%rd13+12];
	mul.f32 	%f59, %f2, %f58;
	div.rn.f32 	%f60, %f59, %f1;
	ld.global.f32 	%f61, [%rd14+12];
	sub.f32 	%f62, %f61, %f60;
	st.global.f32 	[%rd14+12], %f62;
	add.s32 	%r30, %r30, 4;
$L__BB4_8:
	setp.eq.s32 	%p7, %r11, 0;
	@%p7 bra 	$L__BB4_13;
	setp.eq.s32 	%p8, %r11, 1;
	@%p8 bra 	$L__BB4_11;
	add.s32 	%r24, %r30, %r2;
	mul.wide.s32 	%rd15, %r24, 4;
	add.s64 	%rd16, %rd2, %rd15;
	ld.global.f32 	%f63, [%rd16];
	mul.f32 	%f64, %f2, %f63;
	div.rn.f32 	%f65, %f64, %f1;
	add.s64 	%rd17, %rd1, %rd15;
	ld.global.f32 	%f66, [%rd17];
	sub.f32 	%f67, %f66, %f65;
	st.global.f32 	[%rd17], %f67;
	ld.global.f32 	%f68, [%rd16+4];
	mul.f32 	%f69, %f2, %f68;
	div.rn.f32 	%f70, %f69, %f1;
	ld.global.f32 	%f71, [%rd17+4];
	sub.f32 	%f72, %f71, %f70;
	st.global.f32 	[%rd17+4], %f72;
	add.s32 	%r30, %r30, 2;
$L__BB4_11:
	and.b32  	%r25, %r16, 1;
	setp.eq.b32 	%p9, %r25, 1;
	not.pred 	%p10, %p9;
	@%p10 bra 	$L__BB4_13;
	add.s32 	%r26, %r30, %r2;
	mul.wide.s32 	%rd18, %r26, 4;
	add.s64 	%rd19, %rd2, %rd18;
	ld.global.f32 	%f73, [%rd19];
	mul.f32 	%f74, %f2, %f73;
	div.rn.f32 	%f75, %f74, %f1;
	add.s64 	%rd20, %rd1, %rd18;
	ld.global.f32 	%f76, [%rd20];
	sub.f32 	%f77, %f76, %f75;
	st.global.f32 	[%rd20], %f77;
$L__BB4_13:
	cvta.to.global.u64 	%rd21, %rd6;
	mul.wide.s32 	%rd22, %r1, 4;
	add.s64 	%rd23, %rd21, %rd22;
	ld.global.f32 	%f78, [%rd23];
	mul.f32 	%f79, %f2, %f78;
	cvt.rn.f32.s32 	%f80, %r17;
	div.rn.f32 	%f81, %f79, %f80;
	cvta.to.global.u64 	%rd24, %rd5;
	add.s64 	%rd25, %rd24, %rd22;
	ld.global.f32 	%f82, [%rd25];
	sub.f32 	%f83, %f82, %f81;
	st.global.f32 	[%rd25], %f83;
$L__BB4_14:
	ret;

}


// ===== COMPILED SASS (sm_100) =====

	.target	sm_100

	.elftype	@"ET_EXEC"


//--------------------- .note.nv.tkinfo           --------------------------
	.section	.note.nv.tkinfo,"",@"SHT_NOTE"
	.sectionflags	@"SHF_NOTE_NV_TKINFO"
	.tkinfo
        /*0018*/ 	.word	0x00000002
        /*0030*/ 	.string	""
        /*0030*/ 	.string	"ptxas"
        /*0030*/ 	.string	"Cuda compilation tools, release 13.0, V13.0.88"
        /*0030*/ 	.string	"Build cuda_13.0.r13.0/compiler.36424714_0"
        /*0030*/ 	.string	"-arch sm_100 -m 64 "



//--------------------- .note.nv.cuinfo           --------------------------
	.section	.note.nv.cuinfo,"",@"SHT_NOTE"
	.sectionflags	@"SHF_NOTE_NV_CUINFO"
        /*0018*/ 	.short	0x0002
        /*001a*/ 	.short	0x0064
        /*001c*/ 	.short	0x0082
	.zero		2


//--------------------- .nv.info                  --------------------------
	.section	.nv.info,"",@"SHT_CUDA_INFO"
	.align	4


	//----- nvinfo : EIATTR_REGCOUNT
	.align		4
        /*0000*/ 	.byte	0x04, 0x2f
        /*0002*/ 	.short	(.L_2 - .L_1)
	.align		4
.L_1:
        /*0004*/ 	.word	index@(_Z15forward_kernel1PKfPfS0_iii)
        /*0008*/ 	.word	0x00000020


	//----- nvinfo : EIATTR_FRAME_SIZE
	.align		4
.L_2:
        /*000c*/ 	.byte	0x04, 0x11
        /*000e*/ 	.short	(.L_4 - .L_3)
	.align		4
.L_3:
        /*0010*/ 	.word	index@(_Z15forward_kernel1PKfPfS0_iii)
        /*0014*/ 	.word	0x00000000


	//----- nvinfo : EIATTR_REGCOUNT
	.align		4
.L_4:
        /*0018*/ 	.byte	0x04, 0x2f
        /*001a*/ 	.short	(.L_6 - .L_5)
	.align		4
.L_5:
        /*001c*/ 	.word	index@(_Z15backward_kernelPKfS0_PfS1_S1_S0_iii)
        /*0020*/ 	.word	0x00000020


	//----- nvinfo : EIATTR_FRAME_SIZE
	.align		4
.L_6:
        /*0024*/ 	.byte	0x04, 0x11
        /*0026*/ 	.short	(.L_8 - .L_7)
	.align		4
.L_7:
        /*0028*/ 	.word	index@(_Z15backward_kernelPKfS0_PfS1_S1_S0_iii)
        /*002c*/ 	.word	0x00000000


	//----- nvinfo : EIATTR_REGCOUNT
	.align		4
.L_8:
        /*0030*/ 	.byte	0x04, 0x2f
        /*0032*/ 	.short	(.L_10 - .L_9)
	.align		4
.L_9:
        /*0034*/ 	.word	index@(_Z16backward_kernel2PKfS0_PfS1_S1_S0_iii)
        /*0038*/ 	.word	0x00000020


	//----- nvinfo : EIATTR_FRAME_SIZE
	.align		4
.L_10:
        /*003c*/ 	.byte	0x04, 0x11
        /*003e*/ 	.short	(.L_12 - .L_11)
	.align		4
.L_11:
        /*0040*/ 	.word	index@(_Z16backward_kernel2PKfS0_PfS1_S1_S0_iii)
        /*0044*/ 	.word	0x00000000


	//----- nvinfo : EIATTR_REGCOUNT
	.align		4
.L_12:
        /*0048*/ 	.byte	0x04, 0x2f
        /*004a*/ 	.short	(.L_14 - .L_13)
	.align		4
.L_13:
        /*004c*/ 	.word	index@(_Z16backward_kernel1PKfS0_S0_PfS1_S1_iii)
        /*0050*/ 	.word	0x00000020


	//----- nvinfo : EIATTR_FRAME_SIZE
	.align		4
.L_14:
        /*0054*/ 	.byte	0x04, 0x11
        /*0056*/ 	.short	(.L_16 - .L_15)
	.align		4
.L_15:
        /*0058*/ 	.word	index@(_Z16backward_kernel1PKfS0_S0_PfS1_S1_iii)
        /*005c*/ 	.word	0x00000000


	//----- nvinfo : EIATTR_REGCOUNT
	.align		4
.L_16:
        /*0060*/ 	.byte	0x04, 0x2f
        /*0062*/ 	.short	(.L_18 - .L_17)
	.align		4
.L_17:
        /*0064*/ 	.word	index@(_Z21update_weights_kernelPfS_PKfS1_fiii)
        /*0068*/ 	.word	0x00000015


	//----- nvinfo : EIATTR_FRAME_SIZE
	.align		4
.L_18:
        /*006c*/ 	.byte	0x04, 0x11
        /*006e*/ 	.short	(.L_20 - .L_19)
	.align		4
.L_19:
        /*0070*/ 	.word	index@($__internal_0_$__cuda_sm3x_div_rn_noftz_f32_slowpath)
        /*0074*/ 	.word	0x00000000


	//----- nvinfo : EIATTR_FRAME_SIZE
	.align		4
.L_20:
        /*0078*/ 	.byte	0x04, 0x11
        /*007a*/ 	.short	(.L_22 - .L_21)
	.align		4
.L_21:
        /*007c*/ 	.word	index@(_Z21update_weights_kernelPfS_PKfS1_fiii)
        /*0080*/ 	.word	0x00000000


	//----- nvinfo : EIATTR_MIN_STACK_SIZE
	.align		4
.L_22:
        /*0084*/ 	.byte	0x04, 0x12
        /*0086*/ 	.short	(.L_24 - .L_23)
	.align		4
.L_23:
        /*0088*/ 	.word	index@(_Z21update_weights_kernelPfS_PKfS1_fiii)
        /*008c*/ 	.word	0x00000000


	//----- nvinfo : EIATTR_MIN_STACK_SIZE
	.align		4
.L_24:
        /*0090*/ 	.byte	0x04, 0x12
        /*0092*/ 	.short	(.L_26 - .L_25)
	.align		4
.L_25:
        /*0094*/ 	.word	index@(_Z16backward_kernel1PKfS0_S0_PfS1_S1_iii)
        /*0098*/ 	.word	0x00000000


	//----- nvinfo : EIATTR_MIN_STACK_SIZE
	.align		4
.L_26:
        /*009c*/ 	.byte	0x04, 0x12
        /*009e*/ 	.short	(.L_28 - .L_27)
	.align		4
.L_27:
        /*00a0*/ 	.word	index@(_Z16backward_kernel2PKfS0_PfS1_S1_S0_iii)
        /*00a4*/ 	.word	0x00000000


	//----- nvinfo : EIATTR_MIN_STACK_SIZE
	.align		4
.L_28:
        /*00a8*/ 	.byte	0x04, 0x12
        /*00aa*/ 	.short	(.L_30 - .L_29)
	.align		4
.L_29:
        /*00ac*/ 	.word	index@(_Z15backward_kernelPKfS0_PfS1_S1_S0_iii)
        /*00b0*/ 	.word	0x00000000


	//----- nvinfo : EIATTR_MIN_STACK_SIZE
	.align		4
.L_30:
        /*00b4*/ 	.byte	0x04, 0x12
        /*00b6*/ 	.short	(.L_32 - .L_31)
	.align		4
.L_31:
        /*00b8*/ 	.word	index@(_Z15forward_kernel1PKfPfS0_iii)
        /*00bc*/ 	.word	0x00000000
.L_32:


//--------------------- .nv.compat                --------------------------
	.section	.nv.compat,"",@"SHT_CUDA_COMPAT_INFO"
	.align	4
        /*0000*/ 	.byte	0x02, 0x09, 0x00, 0x00, 0x02, 0x02, 0x01, 0x00, 0x02, 0x05, 0x05, 0x00, 0x03, 0x07, 0x01, 0x01
        /*0010*/ 	.byte	0x02, 0x03, 0x00, 0x00, 0x02, 0x06, 0x01, 0x00, 0x04, 0x0b, 0x08, 0x00, 0x01, 0x00, 0x00, 0x00
        /*0020*/ 	.byte	0x00, 0x00, 0x00, 0x00


//--------------------- .nv.info._Z21update_weights_kernelPfS_PKfS1_fiii --------------------------
	.section	.nv.info._Z21update_weights_kernelPfS_PKfS1_fiii,"",@"SHT_CUDA_INFO"
	.sectionflags	@""
	.align	4


	//----- nvinfo : EIATTR_CUDA_API_VERSION
	.align		4
        /*0000*/ 	.byte	0x04, 0x37
        /*0002*/ 	.short	(.L_34 - .L_33)
.L_33:
        /*0004*/ 	.word	0x00000082


	//----- nvinfo : EIATTR_KPARAM_INFO
	.align		4
.L_34:
        /*0008*/ 	.byte	0x04, 0x17
        /*000a*/ 	.short	(.L_36 - .L_35)
.L_35:
        /*000c*/ 	.word	0x00000000
        /*0010*/ 	.short	0x0007
        /*0012*/ 	.short	0x002c
        /*0014*/ 	.byte	0x00, 0xf0, 0x11, 0x00


	//----- nvinfo : EIATTR_KPARAM_INFO
	.align		4
.L_36:
        /*0018*/ 	.byte	0x04, 0x17
        /*001a*/ 	.short	(.L_38 - .L_37)
.L_37:
        /*001c*/ 	.word	0x00000000
        /*0020*/ 	.short	0x0006
        /*0022*/ 	.short	0x0028
        /*0024*/ 	.byte	0x00, 0xf0, 0x11, 0x00


	//----- nvinfo : EIATTR_KPARAM_INFO
	.align		4
.L_38:
        /*0028*/ 	.byte	0x04, 0x17
        /*002a*/ 	.short	(.L_40 - .L_39)
.L_39:
        /*002c*/ 	.word	0x00000000
        /*0030*/ 	.short	0x0005
        /*0032*/ 	.short	0x0024
        /*0034*/ 	.byte	0x00, 0xf0, 0x11, 0x00


	//----- nvinfo : EIATTR_KPARAM_INFO
	.align		4
.L_40:
        /*0038*/ 	.byte	0x04, 0x17
        /*003a*/ 	.short	(.L_42 - .L_41)
.L_41:
        /*003c*/ 	.word	0x00000000
        /*0040*/ 	.short	0x0004
        /*0042*/ 	.short	0x0020
        /*0044*/ 	.byte	0x00, 0xf0, 0x11, 0x00


	//----- nvinfo : EIATTR_KPARAM_INFO
	.align		4
.L_42:
        /*0048*/ 	.byte	0x04, 0x17
        /*004a*/ 	.short	(.L_44 - .L_43)
.L_43:
        /*004c*/ 	.word	0x00000000
        /*0050*/ 	.short	0x0003
        /*0052*/ 	.short	0x0018
        /*0054*/ 	.byte	0x00, 0xf5, 0x21, 0x00


	//----- nvinfo : EIATTR_KPARAM_INFO
	.align		4
.L_44:
        /*0058*/ 	.byte	0x04, 0x17
        /*005a*/ 	.short	(.L_46 - .L_45)
.L_45:
        /*005c*/ 	.word	0x00000000
        /*0060*/ 	.short	0x0002
        /*0062*/ 	.short	0x0010
        /*0064*/ 	.byte	0x00, 0xf5, 0x21, 0x00


	//----- nvinfo : EIATTR_KPARAM_INFO
	.align		4
.L_46:
        /*0068*/ 	.byte	0x04, 0x17
        /*006a*/ 	.short	(.L_48 - .L_47)
.L_47:
        /*006c*/ 	.word	0x00000000
        /*0070*/ 	.short	0x0001
        /*0072*/ 	.short	0x0008
        /*0074*/ 	.byte	0x00, 0xf5, 0x21, 0x00


	//----- nvinfo : EIATTR_KPARAM_INFO
	.align		4
.L_48:
        /*0078*/ 	.byte	0x04, 0x17
        /*007a*/ 	.short	(.L_50 - .L_49)
.L_49:
        /*007c*/ 	.word	0x00000000
        /*0080*/ 	.short	0x0000
        /*0082*/ 	.short	0x0000
        /*0084*/ 	.byte	0x00, 0xf5, 0x21, 0x00


	//----- nvinfo : EIATTR_SPARSE_MMA_MASK
	.align		4
.L_50:
        /*0088*/ 	.byte	0x03, 0x50
        /*008a*/ 	.short	0x0000


	//----- nvinfo : EIATTR_MAXREG_COUNT
	.align		4
        /*008c*/ 	.byte	0x03, 0x1b
        /*008e*/ 	.short	0x00ff


	//----- nvinfo : EIATTR_MERCURY_ISA_VERSION
	.align		4
        /*0090*/ 	.byte	0x03, 0x5f
        /*0092*/ 	.short	0x0101


	//----- nvinfo : EIATTR_VRC_CTA_INIT_COUNT
	.align		4
        /*0094*/ 	.byte	0x02, 0x4a
	.zero		1
	.zero		1


	//----- nvinfo : EIATTR_EXIT_INSTR_OFFSETS
	.align		4
        /*0098*/ 	.byte	0x04, 0x1c
        /*009a*/ 	.short	(.L_52 - .L_51)


	//   ....[0]....
.L_51:
        /*009c*/ 	.word	0x00000070


	//   ....[1]....
        /*00a0*/ 	.word	0x00001750


	//----- nvinfo : EIATTR_CRS_STACK_SIZE
	.align		4
.L_52:
        /*00a4*/ 	.byte	0x04, 0x1e
        /*00a6*/ 	.short	(.L_54 - .L_53)
.L_53:
        /*00a8*/ 	.word	0x00000000


	//----- nvinfo : EIATTR_CBANK_PARAM_SIZE
	.align		4
.L_54:
        /*00ac*/ 	.byte	0x03, 0x19
        /*00ae*/ 	.short	0x0030


	//----- nvinfo : EIATTR_PARAM_CBANK
	.align		4
        /*00b0*/ 	.byte	0x04, 0x0a
        /*00b2*/ 	.short	(.L_56 - .L_55)
	.align		4
.L_55:
        /*00b4*/ 	.word	index@(.nv.constant0._Z21update_weights_kernelPfS_PKfS1_fiii)
        /*00b8*/ 	.short	0x0380
        /*00ba*/ 	.short	0x0030


	//----- nvinfo : EIATTR_SW_WAR
	.align		4
.L_56:
        /*00bc*/ 	.byte	0x04, 0x36
        /*00be*/ 	.short	(.L_58 - .L_57)
.L_57:
        /*00c0*/ 	.word	0x00000008
.L_58:


//--------------------- .nv.info._Z16backward_kernel1PKfS0_S0_PfS1_S1_iii --------------------------
	.section	.nv.info._Z16backward_kernel1PKfS0_S0_PfS1_S1_iii,"",@"SHT_CUDA_INFO"
	.sectionflags	@""
	.align	4


	//----- nvinfo : EIATTR_CUDA_API_VERSION
	.align		4
        /*0000*/ 	.byte	0x04, 0x37
        /*0002*/ 	.short	(.L_60 - .L_59)
.L_59:
        /*0004*/ 	.word	0x00000082


	//----- nvinfo : EIATTR_KPARAM_INFO
	.align		4
.L_60:
        /*0008*/ 	.byte	0x04, 0x17
        /*000a*/ 	.short	(.L_62 - .L_61)
.L_61:
        /*000c*/ 	.word	0x00000000
        /*0010*/ 	.short	0x0008
        /*0012*/ 	.short	0x0038
        /*0014*/ 	.byte	0x00, 0xf0, 0x11, 0x00


	//----- nvinfo : EIATTR_KPARAM_INFO
	.align		4
.L_62:
        /*0018*/ 	.byte	0x04, 0x17
        /*001a*/ 	.short	(.L_64 - .L_63)
.L_63:
        /*001c*/ 	.word	0x00000000
        /*0020*/ 	.short	0x0007
        /*0022*/ 	.short	0x0034
        /*0024*/ 	.byte	0x00, 0xf0, 0x11, 0x00


	//----- nvinfo : EIATTR_KPARAM_INFO
	.align		4
.L_64:
        /*0028*/ 	.byte	0x04, 0x17
        /*002a*/ 	.short	(.L_66 - .L_65)
.L_65:
        /*002c*/ 	.word	0x00000000
        /*0030*/ 	.short	0x0006
        /*0032*/ 	.short	0x0030
        /*0034*/ 	.byte	0x00, 0xf0, 0x11, 0x00


	//----- nvinfo : EIATTR_KPARAM_INFO
	.align		4
.L_66:
        /*0038*/ 	.byte	0x04, 0x17
        /*003a*/ 	.short	(.L_68 - .L_67)
.L_67:
        /*003c*/ 	.word	0x00000000
        /*0040*/ 	.short	0x0005
        /*0042*/ 	.short	0x0028
        /*0044*/ 	.byte	0x00, 0xf5, 0x21, 0x00


	//----- nvinfo : EIATTR_KPARAM_INFO
	.align		4
.L_68:
        /*0048*/ 	.byte	0x04, 0x17
        /*004a*/ 	.short	(.L_70 - .L_69)
.L_69:
        /*004c*/ 	.word	0x00000000
        /*0050*/ 	.short	0x0004
        /*0052*/ 	.short	0x0020
        /*0054*/ 	.byte	0x00, 0xf5, 0x21, 0x00


	//----- nvinfo : EIATTR_KPARAM_INFO
	.align		4
.L_70:
        /*0058*/ 	.byte	0x04, 0x17
        /*005a*/ 	.short	(.L_72 - .L_71)
.L_71:
        /*005c*/ 	.word	0x00000000
        /*0060*/ 	.short	0x0003
        /*0062*/ 	.short	0x0018
        /*0064*/ 	.byte	0x00, 0xf5, 0x21, 0x00


	//----- nvinfo : EIATTR_KPARAM_INFO
	.align		4
.L_72:
        /*0068*/ 	.byte	0x04, 0x17
        /*006a*/ 	.short	(.L_74 - .L_73)
.L_73:
        /*006c*/ 	.word	0x00000000
        /*0070*/ 	.short	0x0002
        /*0072*/ 	.short	0x0010
        /*0074*/ 	.byte	0x00, 0xf5, 0x21, 0x00


	//----- nvinfo : EIATTR_KPARAM_INFO
	.align		4
.L_74:
        /*0078*/ 	.byte	0x04, 0x17
        /*007a*/ 	.short	(.L_76 - .L_75)
.L_75:
        /*007c*/ 	.word	0x00000000
        /*0080*/ 	.short	0x0001
        /*0082*/ 	.short	0x0008
        /*0084*/ 	.byte	0x00, 0xf5, 0x21, 0x00


	//----- nvinfo : EIATTR_KPARAM_INFO
	.align		4
.L_76:
        /*0088*/ 	.byte	0x04, 0x17
        /*008a*/ 	.short	(.L_78 - .L_77)
.L_77:
        /*008c*/ 	.word	0x00000000
        /*0090*/ 	.short	0x0000
        /*0092*/ 	.short	0x0000
        /*0094*/ 	.byte	0x00, 0xf5, 0x21, 0x00


	//----- nvinfo : EIATTR_SPARSE_MMA_MASK
	.align		4
.L_78:
        /*0098*/ 	.byte	0x03, 0x50
        /*009a*/ 	.short	0x0000


	//----- nvinfo : EIATTR_MAXREG_COUNT
	.align		4
        /*009c*/ 	.byte	0x03, 0x1b
        /*009e*/ 	.short	0x00ff


	//----- nvinfo : EIATTR_NUM_BARRIERS
	.align		4
        /*00a0*/ 	.byte	0x02, 0x4c
        /*00a2*/ 	.byte	0x01
	.zero		1


	//----- nvinfo : EIATTR_MERCURY_ISA_VERSION
	.align		4
        /*00a4*/ 	.byte	0x03, 0x5f
        /*00a6*/ 	.short	0x0101


	//----- nvinfo : EIATTR_VRC_CTA_INIT_COUNT
	.align		4
        /*00a8*/ 	.byte	0x02, 0x4a
	.zero		1
	.zero		1


	//----- nvinfo : EIATTR_EXIT_INSTR_OFFSETS
	.align		4
        /*00ac*/ 	.byte	0x04, 0x1c
        /*00ae*/ 	.short	(.L_80 - .L_79)


	//   ....[0]....
.L_79:
        /*00b0*/ 	.word	0x000001d0


	//   ....[1]....
        /*00b4*/ 	.word	0x000012e0


	//----- nvinfo : EIATTR_CBANK_PARAM_SIZE
	.align		4
.L_80:
        /*00b8*/ 	.byte	0x03, 0x19
        /*00ba*/ 	.short	0x003c


	//----- nvinfo : EIATTR_PARAM_CBANK
	.align		4
        /*00bc*/ 	.byte	0x04, 0x0a
        /*00be*/ 	.short	(.L_82 - .L_81)
	.align		4
.L_81:
        /*00c0*/ 	.word	index@(.nv.constant0._Z16backward_kernel1PKfS0_S0_PfS1_S1_iii)
        /*00c4*/ 	.short	0x0380
        /*00c6*/ 	.short	0x003c


	//----- nvinfo : EIATTR_SW_WAR
	.align		4
.L_82:
        /*00c8*/ 	.byte	0x04, 0x36
        /*00ca*/ 	.short	(.L_84 - .L_83)
.L_83:
        /*00cc*/ 	.word	0x00000008
.L_84:


//--------------------- .nv.info._Z16backward_kernel2PKfS0_PfS1_S1_S0_iii --------------------------
	.section	.nv.info._Z16backward_kernel2PKfS0_PfS1_S1_S0_iii,"",@"SHT_CUDA_INFO"
	.sectionflags	@""
	.align	4


	//----- nvinfo : EIATTR_CUDA_API_VERSION
	.align		4
        /*0000*/ 	.byte	0x04, 0x37
        /*0002*/ 	.short	(.L_86 - .L_85)
.L_85:
        /*0004*/ 	.word	0x00000082


	//----- nvinfo : EIATTR_KPARAM_INFO
	.align		4
.L_86:
        /*0008*/ 	.byte	0x04, 0x17
        /*000a*/ 	.short	(.L_88 - .L_87)
.L_87:
        /*000c*/ 	.word	0x00000000
        /*0010*/ 	.short	0x0008
        /*0012*/ 	.short	0x0038
        /*0014*/ 	.byte	0x00, 0xf0, 0x11, 0x00


	//----- nvinfo : EIATTR_KPARAM_INFO
	.align		4
.L_88:
        /*0018*/ 	.byte	0x04, 0x17
        /*001a*/ 	.short	(.L_90 - .L_89)
.L_89:
        /*001c*/ 	.word	0x00000000
        /*0020*/ 	.short	0x0007
        /*0022*/ 	.short	0x0034
        /*0024*/ 	.byte	0x00, 0xf0, 0x11, 0x00


	//----- nvinfo : EIATTR_KPARAM_INFO
	.align		4
.L_90:
        /*0028*/ 	.byte	0x04, 0x17
        /*002a*/ 	.short	(.L_92 - .L_91)
.L_91:
        /*002c*/ 	.word	0x00000000
        /*0030*/ 	.short	0x0006
        /*0032*/ 	.short	0x0030
        /*0034*/ 	.byte	0x00, 0xf0, 0x11, 0x00


	//----- nvinfo : EIATTR_KPARAM_INFO
	.align		4
.L_92:
        /*0038*/ 	.byte	0x04, 0x17
        /*003a*/ 	.short	(.L_94 - .L_93)
.L_93:
        /*003c*/ 	.word	0x00000000
        /*0040*/ 	.short	0x0005
        /*0042*/ 	.short	0x0028
        /*0044*/ 	.byte	0x00, 0xf5, 0x21, 0x00


	//----- nvinfo : EIATTR_KPARAM_INFO
	.align		4
.L_94:
        /*0048*/ 	.byte	0x04, 0x17
        /*004a*/ 	.short	(.L_96 - .L_95)
.L_95:
        /*004c*/ 	.word	0x00000000
        /*0050*/ 	.short	0x0004
        /*0052*/ 	.short	0x0020
        /*0054*/ 	.byte	0x00, 0xf5, 0x21, 0x00


	//----- nvinfo : EIATTR_KPARAM_INFO
	.align		4
.L_96:
        /*0058*/ 	.byte	0x04, 0x17
        /*005a*/ 	.short	(.L_98 - .L_97)
.L_97:
        /*005c*/ 	.word	0x00000000
        /*0060*/ 	.short	0x0003
        /*0062*/ 	.short	0x0018
        /*0064*/ 	.byte	0x00, 0xf5, 0x21, 0x00


	//----- nvinfo : EIATTR_KPARAM_INFO
	.align		4
.L_98:
        /*0068*/ 	.byte	0x04, 0x17
        /*006a*/ 	.short	(.L_100 - .L_99)
.L_99:
        /*006c*/ 	.word	0x00000000
        /*0070*/ 	.short	0x0002
        /*0072*/ 	.short	0x0010
        /*0074*/ 	.byte	0x00, 0xf5, 0x21, 0x00


	//----- nvinfo : EIATTR_KPARAM_INFO
	.align		4
.L_100:
        /*0078*/ 	.byte	0x04, 0x17
        /*007a*/ 	.short	(.L_102 - .L_101)
.L_101:
        /*007c*/ 	.word	0x00000000
        /*0080*/ 	.short	0x0001
        /*0082*/ 	.short	0x0008
        /*0084*/ 	.byte	0x00, 0xf5, 0x21, 0x00


	//----- nvinfo : EIATTR_KPARAM_INFO
	.align		4
.L_102:
        /*0088*/ 	.byte	0x04, 0x17
        /*008a*/ 	.short	(.L_104 - .L_103)
.L_103:
        /*008c*/ 	.word	0x00000000
        /*0090*/ 	.short	0x0000
        /*0092*/ 	.short	0x0000
        /*0094*/ 	.byte	0x00, 0xf5, 0x21, 0x00


	//----- nvinfo : EIATTR_SPARSE_MMA_MASK
	.align		4
.L_104:
        /*0098*/ 	.byte	0x03, 0x50
        /*009a*/ 	.short	0x0000


	//----- nvinfo : EIATTR_MAXREG_COUNT
	.align		4
        /*009c*/ 	.byte	0x03, 0x1b
        /*009e*/ 	.short	0x00ff


	//----- nvinfo : EIATTR_NUM_BARRIERS
	.align		4
        /*00a0*/ 	.byte	0x02, 0x4c
        /*00a2*/ 	.byte	0x01
	.zero		1


	//----- nvinfo : EIATTR_MERCURY_ISA_VERSION
	.align		4
        /*00a4*/ 	.byte	0x03, 0x5f
        /*00a6*/ 	.short	0x0101


	//----- nvinfo : EIATTR_VRC_CTA_INIT_COUNT
	.align		4
        /*00a8*/ 	.byte	0x02, 0x4a
	.zero		1
	.zero		1


	//----- nvinfo : EIATTR_EXIT_INSTR_OFFSETS
	.align		4
        /*00ac*/ 	.byte	0x04, 0x1c
        /*00ae*/ 	.short	(.L_106 - .L_105)


	//   ....[0]....
.L_105:
        /*00b0*/ 	.word	0x00000cd0


	//   ....[1]....
        /*00b4*/ 	.word	0x00000f00


	//   ....[2]....
        /*00b8*/ 	.word	0x00001020


	//   ....[3]....
        /*00bc*/ 	.word	0x00001110


	//   ....[4]....
        /*00c0*/ 	.word	0x000011a0


	//----- nvinfo : EIATTR_CRS_STACK_SIZE
	.align		4
.L_106:
        /*00c4*/ 	.byte	0x04, 0x1e
        /*00c6*/ 	.short	(.L_108 - .L_107)
.L_107:
        /*00c8*/ 	.word	0x00000000


	//----- nvinfo : EIATTR_CBANK_PARAM_SIZE
	.align		4
.L_108:
        /*00cc*/ 	.byte	0x03, 0x19
        /*00ce*/ 	.short	0x003c


	//----- nvinfo : EIATTR_PARAM_CBANK
	.align		4
        /*00d0*/ 	.byte	0x04, 0x0a
        /*00d2*/ 	.short	(.L_110 - .L_109)
	.align		4
.L_109:
        /*00d4*/ 	.word	index@(.nv.constant0._Z16backward_kernel2PKfS0_PfS1_S1_S0_iii)
        /*00d8*/ 	.short	0x0380
        /*00da*/ 	.short	0x003c


	//----- nvinfo : EIATTR_SW_WAR
	.align		4
.L_110:
        /*00dc*/ 	.byte	0x04, 0x36
        /*00de*/ 	.short	(.L_112 - .L_111)
.L_111:
        /*00e0*/ 	.word	0x00000008
.L_112:


//--------------------- .nv.info._Z15backward_kernelPKfS0_PfS1_S1_S0_iii --------------------------
	.section	.nv.info._Z15backward_kernelPKfS0_PfS1_S1_S0_iii,"",@"SHT_CUDA_INFO"
	.sectionflags	@""
	.align	4


	//----- nvinfo : EIATTR_CUDA_API_VERSION
	.align		4
        /*0000*/ 	.byte	0x04, 0x37
        /*0002*/ 	.short	(.L_114 - .L_113)
.L_113:
        /*0004*/ 	.word	0x00000082


	//----- nvinfo : EIATTR_KPARAM_INFO
	.align		4
.L_114:
        /*0008*/ 	.byte	0x04, 0x17
        /*000a*/ 	.short	(.L_116 - .L_115)
.L_115:
        /*000c*/ 	.word	0x00000000
        /*0010*/ 	.short	0x0008
        /*0012*/ 	.short	0x0038
        /*0014*/ 	.byte	0x00, 0xf0, 0x11, 0x00


	//----- nvinfo : EIATTR_KPARAM_INFO
	.align		4
.L_116:
        /*0018*/ 	.byte	0x04, 0x17
        /*001a*/ 	.short	(.L_118 - .L_117)
.L_117:
        /*001c*/ 	.word	0x00000000
        /*0020*/ 	.short	0x0007
        /*0022*/ 	.short	0x0034
        /*0024*/ 	.byte	0x00, 0xf0, 0x11, 0x00


	//----- nvinfo : EIATTR_KPARAM_INFO
	.align		4
.L_118:
        /*0028*/ 	.byte	0x04, 0x17
        /*002a*/ 	.short	(.L_120 - .L_119)
.L_119:
        /*002c*/ 	.word	0x00000000
        /*0030*/ 	.short	0x0006
        /*0032*/ 	.short	0x0030
        /*0034*/ 	.byte	0x00, 0xf0, 0x11, 0x00


	//----- nvinfo : EIATTR_KPARAM_INFO
	.align		4
.L_120:
        /*0038*/ 	.byte	0x04, 0x17
        /*003a*/ 	.short	(.L_122 - .L_121)
.L_121:
        /*003c*/ 	.word	0x00000000
        /*0040*/ 	.short	0x0005
        /*0042*/ 	.short	0x0028
        /*0044*/ 	.byte	0x00, 0xf5, 0x21, 0x00


	//----- nvinfo : EIATTR_KPARAM_INFO
	.align		4
.L_122:
        /*0048*/ 	.byte	0x04, 0x17
        /*004a*/ 	.short	(.L_124 - .L_123)
.L_123:
        /*004c*/ 	.word	0x00000000
        /*0050*/ 	.short	0x0004
        /*0052*/ 	.short	0x0020
        /*0054*/ 	.byte	0x00, 0xf5, 0x21, 0x00


	//----- nvinfo : EIATTR_KPARAM_INFO
	.align		4
.L_124:
        /*0058*/ 	.byte	0x04, 0x17
        /*005a*/ 	.short	(.L_126 - .L_125)
.L_125:
        /*005c*/ 	.word	0x00000000
        /*0060*/ 	.short	0x0003
        /*0062*/ 	.short	0x0018
        /*0064*/ 	.byte	0x00, 0xf5, 0x21, 0x00


	//----- nvinfo : EIATTR_KPARAM_INFO
	.align		4
.L_126:
        /*0068*/ 	.byte	0x04, 0x17
        /*006a*/ 	.short	(.L_128 - .L_127)
.L_127:
        /*006c*/ 	.word	0x00000000
        /*0070*/ 	.short	0x0002
        /*0072*/ 	.short	0x0010
        /*0074*/ 	.byte	0x00, 0xf5, 0x21, 0x00


	//----- nvinfo : EIATTR_KPARAM_INFO
	.align		4
.L_128:
        /*0078*/ 	.byte	0x04, 0x17
        /*007a*/ 	.short	(.L_130 - .L_129)
.L_129:
        /*007c*/ 	.word	0x00000000
        /*0080*/ 	.short	0x0001
        /*0082*/ 	.short	0x0008
        /*0084*/ 	.byte	0x00, 0xf5, 0x21, 0x00


	//----- nvinfo : EIATTR_KPARAM_INFO
	.align		4
.L_130:
        /*0088*/ 	.byte	0x04, 0x17
        /*008a*/ 	.short	(.L_132 - .L_131)
.L_131:
        /*008c*/ 	.word	0x00000000
        /*0090*/ 	.short	0x0000
        /*0092*/ 	.short	0x0000
        /*0094*/ 	.byte	0x00, 0xf5, 0x21, 0x00


	//----- nvinfo : EIATTR_SPARSE_MMA_MASK
	.align		4
.L_132:
        /*0098*/ 	.byte	0x03, 0x50
        /*009a*/ 	.short	0x0000


	//----- nvinfo : EIATTR_MAXREG_COUNT
	.align		4
        /*009c*/ 	.byte	0x03, 0x1b
        /*009e*/ 	.short	0x00ff


	//----- nvinfo : EIATTR_NUM_BARRIERS
	.align		4
        /*00a0*/ 	.byte	0x02, 0x4c
        /*00a2*/ 	.byte	0x01
	.zero		1


	//----- nvinfo : EIATTR_MERCURY_ISA_VERSION
	.align		4
        /*00a4*/ 	.byte	0x03, 0x5f
        /*00a6*/ 	.short	0x0101


	//----- nvinfo : EIATTR_VRC_CTA_INIT_COUNT
	.align		4
        /*00a8*/ 	.byte	0x02, 0x4a
	.zero		1
	.zero		1


	//----- nvinfo : EIATTR_EXIT_INSTR_OFFSETS
	.align		4
        /*00ac*/ 	.byte	0x04, 0x1c
        /*00ae*/ 	.short	(.L_134 - .L_133)


	//   ....[0]....
.L_133:
        /*00b0*/ 	.word	0x00000180


	//   ....[1]....
        /*00b4*/ 	.word	0x000011c0


	//----- nvinfo : EIATTR_CRS_STACK_SIZE
	.align		4
.L_134:
        /*00b8*/ 	.byte	0x04, 0x1e
        /*00ba*/ 	.short	(.L_136 - .L_135)
.L_135:
        /*00bc*/ 	.word	0x00000000


	//----- nvinfo : EIATTR_CBANK_PARAM_SIZE
	.align		4
.L_136:
        /*00c0*/ 	.byte	0x03, 0x19
        /*00c2*/ 	.short	0x003c


	//----- nvinfo : EIATTR_PARAM_CBANK
	.align		4
        /*00c4*/ 	.byte	0x04, 0x0a
        /*00c6*/ 	.short	(.L_138 - .L_137)
	.align		4
.L_137:
        /*00c8*/ 	.word	index@(.nv.constant0._Z15backward_kernelPKfS0_PfS1_S1_S0_iii)
        /*00cc*/ 	.short	0x0380
        /*00ce*/ 	.short	0x003c


	//----- nvinfo : EIATTR_SW_WAR
	.align		4
.L_138:
        /*00d0*/ 	.byte	0x04, 0x36
        /*00d2*/ 	.short	(.L_140 - .L_139)
.L_139:
        /*00d4*/ 	.word	0x00000008
.L_140:


//--------------------- .nv.info._Z15forward_kernel1PKfPfS0_iii --------------------------
	.section	.nv.info._Z15forward_kernel1PKfPfS0_iii,"",@"SHT_CUDA_INFO"
	.sectionflags	@""
	.align	4


	//----- nvinfo : EIATTR_CUDA_API_VERSION
	.align		4
        /*0000*/ 	.byte	0x04, 0x37
        /*0002*/ 	.short	(.L_142 - .L_141)
.L_141:
        /*0004*/ 	.word	0x00000082


	//----- nvinfo : EIATTR_KPARAM_INFO
	.align		4
.L_142:
        /*0008*/ 	.byte	0x04, 0x17
        /*000a*/ 	.short	(.L_144 - .L_143)
.L_143:
        /*000c*/ 	.word	0x00000000
        /*0010*/ 	.short	0x0005
        /*0012*/ 	.short	0x0020
        /*0014*/ 	.byte	0x00, 0xf0, 0x11, 0x00


	//----- nvinfo : EIATTR_KPARAM_INFO
	.align		4
.L_144:
        /*0018*/ 	.byte	0x04, 0x17
        /*001a*/ 	.short	(.L_146 - .L_145)
.L_145:
        /*001c*/ 	.word	0x00000000
        /*0020*/ 	.short	0x0004
        /*0022*/ 	.short	0x001c
        /*0024*/ 	.byte	0x00, 0xf0, 0x11, 0x00


	//----- nvinfo : EIATTR_KPARAM_INFO
	.align		4
.L_146:
        /*0028*/ 	.byte	0x04, 0x17
        /*002a*/ 	.short	(.L_148 - .L_147)
.L_147:
        /*002c*/ 	.word	0x00000000
        /*0030*/ 	.short	0x0003
        /*0032*/ 	.short	0x0018
        /*0034*/ 	.byte	0x00, 0xf0, 0x11, 0x00


	//----- nvinfo : EIATTR_KPARAM_INFO
	.align		4
.L_148:
        /*0038*/ 	.byte	0x04, 0x17
        /*003a*/ 	.short	(.L_150 - .L_149)
.L_149:
        /*003c*/ 	.word	0x00000000
        /*0040*/ 	.short	0x0002
        /*0042*/ 	.short	0x0010
        /*0044*/ 	.byte	0x00, 0xf5, 0x21, 0x00


	//----- nvinfo : EIATTR_KPARAM_INFO
	.align		4
.L_150:
        /*0048*/ 	.byte	0x04, 0x17
        /*004a*/ 	.short	(.L_152 - .L_151)
.L_151:
        /*004c*/ 	.word	0x00000000
        /*0050*/ 	.short	0x0001
        /*0052*/ 	.short	0x0008
        /*0054*/ 	.byte	0x00, 0xf5, 0x21, 0x00


	//----- nvinfo : EIATTR_KPARAM_INFO
	.align		4
.L_152:
        /*0058*/ 	.byte	0x04, 0x17
        /*005a*/ 	.short	(.L_154 - .L_153)
.L_153:
        /*005c*/ 	.word	0x00000000
        /*0060*/ 	.short	0x0000
        /*0062*/ 	.short	0x0000
        /*0064*/ 	.byte	0x00, 0xf5, 0x21, 0x00


	//----- nvinfo : EIATTR_SPARSE_MMA_MASK
	.align		4
.L_154:
        /*0068*/ 	.byte	0x03, 0x50
        /*006a*/ 	.short	0x0000


	//----- nvinfo : EIATTR_MAXREG_COUNT
	.align		4
        /*006c*/ 	.byte	0x03, 0x1b
        /*006e*/ 	.short	0x00ff


	//----- nvinfo : EIATTR_NUM_BARRIERS
	.align		4
        /*0070*/ 	.byte	0x02, 0x4c
        /*0072*/ 	.byte	0x01
	.zero		1


	//----- nvinfo : EIATTR_MERCURY_ISA_VERSION
	.align		4
        /*0074*/ 	.byte	0x03, 0x5f
        /*0076*/ 	.short	0x0101


	//----- nvinfo : EIATTR_VRC_CTA_INIT_COUNT
	.align		4
        /*0078*/ 	.byte	0x02, 0x4a
	.zero		1
	.zero		1


	//----- nvinfo : EIATTR_EXIT_INSTR_OFFSETS
	.align		4
        /*007c*/ 	.byte	0x04, 0x1c
        /*007e*/ 	.short	(.L_156 - .L_155)


	//   ....[0]....
.L_155:
        /*0080*/ 	.word	0x00000140


	//   ....[1]....
        /*0084*/ 	.word	0x00000a80


	//----- nvinfo : EIATTR_CBANK_PARAM_SIZE
	.align		4
.L_156:
        /*0088*/ 	.byte	0x03, 0x19
        /*008a*/ 	.short	0x0024


	//----- nvinfo : EIATTR_PARAM_CBANK
	.align		4
        /*008c*/ 	.byte	0x04, 0x0a
        /*008e*/ 	.short	(.L_158 - .L_157)
	.align		4
.L_157:
        /*0090*/ 	.word	index@(.nv.constant0._Z15forward_kernel1PKfPfS0_iii)
        /*0094*/ 	.short	0x0380
        /*0096*/ 	.short	0x0024


	//----- nvinfo : EIATTR_SW_WAR
	.align		4
.L_158:
        /*0098*/ 	.byte	0x04, 0x36
        /*009a*/ 	.short	(.L_160 - .L_159)
.L_159:
        /*009c*/ 	.word	0x00000008
.L_160:


//--------------------- .nv.callgraph             --------------------------
	.section	.nv.callgraph,"",@"SHT_CUDA_CALLGRAPH"
	.align	4
	.sectionentsize	8
	.align		4
        /*0000*/ 	.word	0x00000000
	.align		4
        /*0004*/ 	.word	0xffffffff
	.align		4
        /*0008*/ 	.word	0x00000000
	.align		4
        /*000c*/ 	.word	0xfffffffe
	.align		4
        /*0010*/ 	.word	0x00000000
	.align		4
        /*0014*/ 	.word	0xfffffffd
	.align		4
        /*0018*/ 	.word	0x00000000
	.align		4
        /*001c*/ 	.word	0xfffffffc


//--------------------- .nv.constant3             --------------------------
	.section	.nv.constant3,"a",@progbits
	.align	4
.nv.constant3:
	.type		c_biases,@object
	.size		c_biases,(.L_0 - c_biases)
c_biases:
	.zero		512
.L_0:


//--------------------- .text._Z21update_weights_kernelPfS_PKfS1_fiii --------------------------
	.section	.text._Z21update_weights_kernelPfS_PKfS1_fiii,"ax",@progbits
	.align	128
        .global         _Z21update_weights_kernelPfS_PKfS1_fiii
        .type           _Z21update_weights_kernelPfS_PKfS1_fiii,@function
        .size           _Z21update_weights_kernelPfS_PKfS1_fiii,(.L_x_115 - _Z21update_weights_kernelPfS_PKfS1_fiii)
        .other          _Z21update_weights_kernelPfS_PKfS1_fiii,@"STO_CUDA_ENTRY STV_DEFAULT"
_Z21update_weights_kernelPfS_PKfS1_fiii:
.text._Z21update_weights_kernelPfS_PKfS1_fiii:
[----:B------:R-:W-:Y:S01]  /*0000*/  LDC R1, c[0x0][0x37c] ;  /* 0x0000df00ff017b82 */ /* 0x000fe20000000800 */
[----:B------:R-:W0:Y:S07]  /*0010*/  S2R R2, SR_TID.X ;  /* 0x0000000000027919 */ /* 0x000e2e0000002100 */
[----:B------:R-:W0:Y:S01]  /*0020*/  S2UR UR4, SR_CTAID.X ;  /* 0x00000000000479c3 */ /* 0x000e220000002500 */
[----:B------:R-:W1:Y:S07]  /*0030*/  LDCU UR5, c[0x0][0x3a8] ;  /* 0x00007500ff0577ac */ /* 0x000e6e0008000800 */
[----:B------:R-:W0:Y:S02]  /*0040*/  LDC R3, c[0x0][0x360] ;  /* 0x0000d800ff037b82 */ /* 0x000e240000000800 */
[----:B0-----:R-:W-:-:S05]  /*0050*/  IMAD R2, R3, UR4, R2 ;  /* 0x0000000403027c24 */ /* 0x001fca000f8e0202 */
[----:B-1----:R-:W-:-:S13]  /*0060*/  ISETP.GE.AND P0, PT, R2, UR5, PT ;  /* 0x0000000502007c0c */ /* 0x002fda000bf06270 */
[----:B------:R-:W-:Y:S05]  /*0070*/  @P0 EXIT ;  /* 0x000000000000094d */ /* 0x000fea0003800000 */
[----:B------:R-:W0:Y:S01]  /*0080*/  LDCU UR6, c[0x0][0x3a4] ;  /* 0x00007480ff0677ac */ /* 0x000e220008000800 */
[----:B------:R-:W1:Y:S01]  /*0090*/  LDCU.64 UR14, c[0x0][0x358] ;  /* 0x00006b00ff0e77ac */ /* 0x000e620008000a00 */
[----:B0-----:R-:W-:-:S09]  /*00a0*/  UISETP.GE.AND UP0, UPT, UR6, 0x1, UPT ;  /* 0x000000010600788c */ /* 0x001fd2000bf06270 */
[----:B-1----:R-:W-:Y:S05]  /*00b0*/  BRA.U !UP0, `(.L_x_0) ;  /* 0x00000015083c7547 */ /* 0x002fea000b800000 */
[----:B------:R-:W0:Y:S01]  /*00c0*/  LDCU UR4, c[0x0][0x3ac] ;  /* 0x00007580ff0477ac */ /* 0x000e220008000800 */
[----:B------:R-:W-:Y:S01]  /*00d0*/  IMAD R8, R2, UR6, RZ ;  /* 0x0000000602087c24 */ /* 0x000fe2000f8e02ff */
[----:B------:R-:W-:Y:S02]  /*00e0*/  UISETP.GE.U32.AND UP0, UPT, UR6, 0x8, UPT ;  /* 0x000000080600788c */ /* 0x000fe4000bf06070 */
[----:B------:R-:W-:Y:S01]  /*00f0*/  ULOP3.LUT UR12, UR6, 0x7, URZ, 0xc0, !UPT ;  /* 0x00000007060c7892 */ /* 0x000fe2000f8ec0ff */
[----:B0-----:R-:W-:Y:S01]  /*0100*/  I2FP.F32.S32 R3, UR4 ;  /* 0x0000000400037c45 */ /* 0x001fe20008201400 */
[----:B------:R-:W-:-:S05]  /*0110*/  UMOV UR4, URZ ;  /* 0x000000ff00047c82 */ /* 0x000fca0008000000 */
[----:B------:R-:W-:Y:S05]  /*0120*/  BRA.U !UP0, `(.L_x_1) ;  /* 0x0000000908907547 */ /* 0x000fea000b800000 */
[----:B------:R-:W0:Y:S01]  /*0130*/  LDCU.64 UR8, c[0x0][0x390] ;  /* 0x00007200ff0877ac */ /* 0x000e220008000a00 */
[----:B------:R-:W-:Y:S01]  /*0140*/  MOV R12, R8 ;  /* 0x00000008000c7202 */ /* 0x000fe20000000f00 */
[----:B------:R-:W1:Y:S01]  /*0150*/  LDCU.64 UR10, c[0x0][0x380] ;  /* 0x00007000ff0a77ac */ /* 0x000e620008000a00 */
[----:B------:R-:W-:Y:S01]  /*0160*/  ULOP3.LUT UR4, UR6, 0x7ffffff8, URZ, 0xc0, !UPT ;  /* 0x7ffffff806047892 */ /* 0x000fe2000f8ec0ff */
[----:B------:R-:W2:Y:S01]  /*0170*/  LDCU UR13, c[0x0][0x3a0] ;  /* 0x00007400ff0d77ac */ /* 0x000ea20008000800 */
[----:B0-----:R-:W-:Y:S02]  /*0180*/  UIADD3 UR7, UP0, UPT, UR8, 0x10, URZ ;  /* 0x0000001008077890 */ /* 0x001fe4000ff1e0ff */
[----:B-1----:R-:W-:Y:S02]  /*0190*/  UIADD3 UR5, UP1, UPT, UR10, 0x10, URZ ;  /* 0x000000100a057890 */ /* 0x002fe4000ff3e0ff */
[----:B------:R-:W-:Y:S02]  /*01a0*/  UIADD3.X UR8, UPT, UPT, URZ, UR9, URZ, UP0, !UPT ;  /* 0x00000009ff087290 */ /* 0x000fe400087fe4ff */
[----:B------:R-:W-:-:S02]  /*01b0*/  UIADD3.X UR6, UPT, UPT, URZ, UR11, URZ, UP1, !UPT ;  /* 0x0000000bff067290 */ /* 0x000fc40008ffe4ff */
[----:B--2---:R-:W-:-:S12]  /*01c0*/  UIADD3 UR9, UPT, UPT, -UR4, URZ, URZ ;  /* 0x000000ff04097290 */ /* 0x004fd8000fffe1ff */
.L_x_18:
[----:B------:R-:W-:Y:S02]  /*01d0*/  MOV R6, UR7 ;  /* 0x0000000700067c02 */ /* 0x000fe40008000f00 */
[----:B0-----:R-:W-:-:S03]  /*01e0*/  MOV R7, UR8 ;  /* 0x0000000800077c02 */ /* 0x001fc60008000f00 */
[----:B------:R-:W-:-:S05]  /*01f0*/  IMAD.WIDE R6, R12, 0x4, R6 ;  /* 0x000000040c067825 */ /* 0x000fca00078e0206 */
[----:B------:R-:W2:Y:S01]  /*0200*/  LDG.E R0, desc[UR14][R6.64+-0x10] ;  /* 0xfffff00e06007981 */ /* 0x000ea2000c1e1900 */
[----:B------:R-:W0:Y:S01]  /*0210*/  MUFU.RCP R4, R3 ;  /* 0x0000000300047308 */ /* 0x000e220000001000 */
[----:B------:R-:W-:Y:S01]  /*0220*/  BSSY.RECONVERGENT B2, `(.L_x_2) ;  /* 0x000000f000027945 */ /* 0x000fe20003800200 */
[----:B0-----:R-:W-:-:S04]  /*0230*/  FFMA R5, -R3, R4, 1 ;  /* 0x3f80000003057423 */ /* 0x001fc80000000104 */
[----:B------:R-:W-:Y:S01]  /*0240*/  FFMA R9, R4, R5, R4 ;  /* 0x0000000504097223 */ /* 0x000fe20000000004 */
[----:B------:R-:W-:Y:S02]  /*0250*/  MOV R4, UR5 ;  /* 0x0000000500047c02 */ /* 0x000fe40008000f00 */
[----:B------:R-:W-:-:S03]  /*0260*/  MOV R5, UR6 ;  /* 0x0000000600057c02 */ /* 0x000fc60008000f00 */
[----:B------:R-:W-:-:S04]  /*0270*/  IMAD.WIDE R4, R12, 0x4, R4 ;  /* 0x000000040c047825 */ /* 0x000fc800078e0204 */
[----:B--2---:R-:W-:-:S04]  /*0280*/  FMUL R0, R0, UR13 ;  /* 0x0000000d00007c20 */ /* 0x004fc80008400000 */
[----:B------:R-:W0:Y:S01]  /*0290*/  FCHK P0, R0, R3 ;  /* 0x0000000300007302 */ /* 0x000e220000000000 */
[----:B------:R-:W-:-:S04]  /*02a0*/  FFMA R10, R0, R9, RZ ;  /* 0x00000009000a7223 */ /* 0x000fc800000000ff */
[----:B------:R-:W-:-:S04]  /*02b0*/  FFMA R11, -R3, R10, R0 ;  /* 0x0000000a030b7223 */ /* 0x000fc80000000100 */
[----:B------:R-:W-:Y:S01]  /*02c0*/  FFMA R9, R9, R11, R10 ;  /* 0x0000000b09097223 */ /* 0x000fe2000000000a */
[----:B0-----:R-:W-:Y:S06]  /*02d0*/  @!P0 BRA `(.L_x_3) ;  /* 0x00000000000c8947 */ /* 0x001fec0003800000 */
[----:B------:R-:W-:-:S07]  /*02e0*/  MOV R10, 0x300 ;  /* 0x00000300000a7802 */ /* 0x000fce0000000f00 */
[----:B------:R-:W-:Y:S05]  /*02f0*/  CALL.REL.NOINC `($__internal_0_$__cuda_sm3x_div_rn_noftz_f32_slowpath) ;  /* 0x0000001400187944 */ /* 0x000fea0003c00000 */
[----:B------:R-:W-:-:S07]  /*0300*/  MOV R9, R0 ;  /* 0x0000000000097202 */ /* 0x000fce0000000f00 */
.L_x_3:
[----:B------:R-:W-:Y:S05]  /*0310*/  BSYNC.RECONVERGENT B2 ;  /* 0x0000000000027941 */ /* 0x000fea0003800200 */
.L_x_2:
[----:B------:R-:W2:Y:S01]  /*0320*/  LDG.E R0, desc[UR14][R4.64+-0x10] ;  /* 0xfffff00e04007981 */ /* 0x000ea2000c1e1900 */
[----:B------:R-:W0:Y:S01]  /*0330*/  MUFU.RCP R10, R3 ;  /* 0x00000003000a7308 */ /* 0x000e220000001000 */
[----:B--2---:R-:W-:-:S05]  /*0340*/  FADD R9, R0, -R9 ;  /* 0x8000000900097221 */ /* 0x004fca0000000000 */
[----:B------:R1:W-:Y:S04]  /*0350*/  STG.E desc[UR14][R4.64+-0x10], R9 ;  /* 0xfffff00904007986 */ /* 0x0003e8000c10190e */
[----:B------:R-:W2:Y:S01]  /*0360*/  LDG.E R0, desc[UR14][R6.64+-0xc] ;  /* 0xfffff40e06007981 */ /* 0x000ea2000c1e1900 */
[----:B0-----:R-:W-:Y:S01]  /*0370*/  FFMA R11, -R3, R10, 1 ;  /* 0x3f800000030b7423 */ /* 0x001fe2000000010a */
[----:B------:R-:W-:Y:S01]  /*0380*/  BSSY.RECONVERGENT B2, `(.L_x_4) ;  /* 0x000000b000027945 */ /* 0x000fe20003800200 */
[----:B--2---:R-:W-:Y:S02]  /*0390*/  FMUL R14, R0, UR13 ;  /* 0x0000000d000e7c20 */ /* 0x004fe40008400000 */
[----:B------:R-:W-:Y:S02]  /*03a0*/  FFMA R0, R10, R11, R10 ;  /* 0x0000000b0a007223 */ /* 0x000fe4000000000a */
[----:B------:R-:W0:Y:S02]  /*03b0*/  FCHK P0, R14, R3 ;  /* 0x000000030e007302 */ /* 0x000e240000000000 */
[----:B------:R-:W-:-:S04]  /*03c0*/  FFMA R10, R0, R14, RZ ;  /* 0x0000000e000a7223 */ /* 0x000fc800000000ff */
[----:B------:R-:W-:-:S04]  /*03d0*/  FFMA R11, -R3, R10, R14 ;  /* 0x0000000a030b7223 */ /* 0x000fc8000000010e */
[----:B------:R-:W-:Y:S01]  /*03e0*/  FFMA R0, R0, R11, R10 ;  /* 0x0000000b00007223 */ /* 0x000fe2000000000a */
[----:B01----:R-:W-:Y:S06]  /*03f0*/  @!P0 BRA `(.L_x_5) ;  /* 0x00000000000c8947 */ /* 0x003fec0003800000 */
[----:B------:R-:W-:Y:S02]  /*0400*/  MOV R0, R14 ;  /* 0x0000000e00007202 */ /* 0x000fe40000000f00 */
[----:B------:R-:W-:-:S07]  /*0410*/  MOV R10, 0x430 ;  /* 0x00000430000a7802 */ /* 0x000fce0000000f00 */
[----:B------:R-:W-:Y:S05]  /*0420*/  CALL.REL.NOINC `($__internal_0_$__cuda_sm3x_div_rn_noftz_f32_slowpath) ;  /* 0x0000001000cc7944 */ /* 0x000fea0003c00000 */
.L_x_5:
[----:B------:R-:W-:Y:S05]  /*0430*/  BSYNC.RECONVERGENT B2 ;  /* 0x0000000000027941 */ /* 0x000fea0003800200 */
.L_x_4:
        /* <DEDUP_REMOVED lines=17> */
.L_x_7:
[----:B------:R-:W-:Y:S05]  /*0550*/  BSYNC.RECONVERGENT B2 ;  /* 0x0000000000027941 */ /* 0x000fea0003800200 */
.L_x_6:
        /* <DEDUP_REMOVED lines=17> */
.L_x_9:
[----:B------:R-:W-:Y:S05]  /*0670*/  BSYNC.RECONVERGENT B2 ;  /* 0x0000000000027941 */ /* 0x000fea0003800200 */
.L_x_8:
        /* <DEDUP_REMOVED lines=17> */
.L_x_11:
[----:B------:R-:W-:Y:S05]  /*0790*/  BSYNC.RECONVERGENT B2 ;  /* 0x0000000000027941 */ /* 0x000fea0003800200 */
.L_x_10:
        /* <DEDUP_REMOVED lines=17> */
.L_x_13:
[----:B------:R-:W-:Y:S05]  /*08b0*/  BSYNC.RECONVERGENT B2 ;  /* 0x0000000000027941 */ /* 0x000fea0003800200 */
.L_x_12:
        /* <DEDUP_REMOVED lines=17> */
.L_x_15:
[----:B------:R-:W-:Y:S05]  /*09d0*/  BSYNC.RECONVERGENT B2 ;  /* 0x0000000000027941 */ /* 0x000fea0003800200 */
.L_x_14:
[----:B------:R-:W2:Y:S02]  /*09e0*/  LDG.E R9, desc[UR14][R4.64+0x8] ;  /* 0x0000080e04097981 */ /* 0x000ea4000c1e1900 */
[----:B--2---:R-:W-:-:S05]  /*09f0*/  FADD R9, R9, -R0 ;  /* 0x8000000009097221 */ /* 0x004fca0000000000 */
[----:B------:R0:W-:Y:S04]  /*0a00*/  STG.E desc[UR14][R4.64+0x8], R9 ;  /* 0x0000080904007986 */ /* 0x0001e8000c10190e */
[----:B------:R-:W2:Y:S01]  /*0a10*/  LDG.E R6, desc[UR14][R6.64+0xc] ;  /* 0x00000c0e06067981 */ /* 0x000ea2000c1e1900 */
[----:B------:R-:W1:Y:S01]  /*0a20*/  MUFU.RCP R0, R3 ;  /* 0x0000000300007308 */ /* 0x000e620000001000 */
[----:B------:R-:W-:Y:S01]  /*0a30*/  BSSY.RECONVERGENT B2, `(.L_x_16) ;  /* 0x000000c000027945 */ /* 0x000fe20003800200 */
[----:B-1----:R-:W-:-:S04]  /*0a40*/  FFMA R11, -R3, R0, 1 ;  /* 0x3f800000030b7423 */ /* 0x002fc80000000100 */
[----:B------:R-:W-:Y:S01]  /*0a50*/  FFMA R0, R0, R11, R0 ;  /* 0x0000000b00007223 */ /* 0x000fe20000000000 */
[----:B--2---:R-:W-:-:S04]  /*0a60*/  FMUL R14, R6, UR13 ;  /* 0x0000000d060e7c20 */ /* 0x004fc80008400000 */
[----:B------:R-:W1:Y:S01]  /*0a70*/  FCHK P0, R14, R3 ;  /* 0x000000030e007302 */ /* 0x000e620000000000 */
[----:B------:R-:W-:-:S04]  /*0a80*/  FFMA R10, R0, R14, RZ ;  /* 0x0000000e000a7223 */ /* 0x000fc800000000ff */
[----:B------:R-:W-:-:S04]  /*0a90*/  FFMA R11, -R3, R10, R14 ;  /* 0x0000000a030b7223 */ /* 0x000fc8000000010e */
[----:B------:R-:W-:Y:S01]  /*0aa0*/  FFMA R0, R0, R11, R10 ;  /* 0x0000000b00007223 */ /* 0x000fe2000000000a */
[----:B01----:R-:W-:Y:S06]  /*0ab0*/  @!P0 BRA `(.L_x_17) ;  /* 0x00000000000c8947 */ /* 0x003fec0003800000 */
[----:B------:R-:W-:Y:S02]  /*0ac0*/  MOV R0, R14 ;  /* 0x0000000e00007202 */ /* 0x000fe40000000f00 */
[----:B------:R-:W-:-:S07]  /*0ad0*/  MOV R10, 0xaf0 ;  /* 0x00000af0000a7802 */ /* 0x000fce0000000f00 */
[----:B------:R-:W-:Y:S05]  /*0ae0*/  CALL.REL.NOINC `($__internal_0_$__cuda_sm3x_div_rn_noftz_f32_slowpath) ;  /* 0x0000000c001c7944 */ /* 0x000fea0003c00000 */
.L_x_17:
[----:B------:R-:W-:Y:S05]  /*0af0*/  BSYNC.RECONVERGENT B2 ;  /* 0x0000000000027941 */ /* 0x000fea0003800200 */
.L_x_16:
[----:B------:R-:W2:Y:S01]  /*0b00*/  LDG.E R7, desc[UR14][R4.64+0xc] ;  /* 0x00000c0e04077981 */ /* 0x000ea2000c1e1900 */
[----:B------:R-:W-:Y:S01]  /*0b10*/  UIADD3 UR9, UPT, UPT, UR9, 0x8, URZ ;  /* 0x0000000809097890 */ /* 0x000fe2000fffe0ff */
[----:B------:R-:W-:-:S03]  /*0b20*/  IADD3 R12, PT, PT, R12, 0x8, RZ ;  /* 0x000000080c0c7810 */ /* 0x000fc60007ffe0ff */
[----:B------:R-:W-:Y:S01]  /*0b30*/  UISETP.NE.AND UP0, UPT, UR9, URZ, UPT ;  /* 0x000000ff0900728c */ /* 0x000fe2000bf05270 */
[----:B--2---:R-:W-:-:S05]  /*0b40*/  FADD R7, R7, -R0 ;  /* 0x8000000007077221 */ /* 0x004fca0000000000 */
[----:B------:R0:W-:Y:S03]  /*0b50*/  STG.E desc[UR14][R4.64+0xc], R7 ;  /* 0x00000c0704007986 */ /* 0x0001e6000c10190e */
[----:B------:R-:W-:Y:S05]  /*0b60*/  BRA.U UP0, `(.L_x_18) ;  /* 0xfffffff500987547 */ /* 0x000fea000b83ffff */
.L_x_1:
[----:B------:R-:W-:-:S09]  /*0b70*/  UISETP.NE.AND UP0, UPT, UR12, URZ, UPT ;  /* 0x000000ff0c00728c */ /* 0x000fd2000bf05270 */
[----:B------:R-:W-:Y:S05]  /*0b80*/  BRA.U !UP0, `(.L_x_0) ;  /* 0x0000000908887547 */ /* 0x000fea000b800000 */
[----:B------:R-:W1:Y:S01]  /*0b90*/  LDCU UR5, c[0x0][0x3a4] ;  /* 0x00007480ff0577ac */ /* 0x000e620008000800 */
[----:B------:R-:W-:Y:S02]  /*0ba0*/  UISETP.GE.U32.AND UP0, UPT, UR12, 0x4, UPT ;  /* 0x000000040c00788c */ /* 0x000fe4000bf06070 */
[----:B-1----:R-:W-:-:S07]  /*0bb0*/  ULOP3.LUT UR5, UR5, 0x3, URZ, 0xc0, !UPT ;  /* 0x0000000305057892 */ /* 0x002fce000f8ec0ff */
[----:B------:R-:W-:Y:S05]  /*0bc0*/  BRA.U !UP0, `(.L_x_19) ;  /* 0x0000000508487547 */ /* 0x000fea000b800000 */
[----:B0-----:R-:W0:Y:S01]  /*0bd0*/  LDC.64 R4, c[0x0][0x390] ;  /* 0x0000e400ff047b82 */ /* 0x001e220000000a00 */
[----:B------:R-:W-:Y:S01]  /*0be0*/  IADD3 R6, PT, PT, R8, UR4, RZ ;  /* 0x0000000408067c10 */ /* 0x000fe2000fffe0ff */
[----:B------:R-:W1:Y:S04]  /*0bf0*/  LDCU UR6, c[0x0][0x3a0] ;  /* 0x00007400ff0677ac */ /* 0x000e680008000800 */
[----:B0-----:R-:W-:-:S05]  /*0c00*/  IMAD.WIDE R4, R6, 0x4, R4 ;  /* 0x0000000406047825 */ /* 0x001fca00078e0204 */
[----:B------:R-:W1:Y:S01]  /*0c10*/  LDG.E R0, desc[UR14][R4.64] ;  /* 0x0000000e04007981 */ /* 0x000e62000c1e1900 */
[----:B------:R-:W0:Y:S01]  /*0c20*/  MUFU.RCP R10, R3 ;  /* 0x00000003000a7308 */ /* 0x000e220000001000 */
[----:B------:R-:W-:Y:S01]  /*0c30*/  BSSY.RECONVERGENT B2, `(.L_x_20) ;  /* 0x000000c000027945 */ /* 0x000fe20003800200 */
[----:B0-----:R-:W-:Y:S01]  /*0c40*/  FFMA R7, -R3, R10, 1 ;  /* 0x3f80000003077423 */ /* 0x001fe2000000010a */
[----:B-1----:R-:W-:-:S03]  /*0c50*/  FMUL R12, R0, UR6 ;  /* 0x00000006000c7c20 */ /* 0x002fc60008400000 */
[----:B------:R-:W-:Y:S02]  /*0c60*/  FFMA R0, R10, R7, R10 ;  /* 0x000000070a007223 */ /* 0x000fe4000000000a */
[----:B------:R-:W0:Y:S02]  /*0c70*/  FCHK P0, R12, R3 ;  /* 0x000000030c007302 */ /* 0x000e240000000000 */
[----:B------:R-:W-:-:S04]  /*0c80*/  FFMA R7, R0, R12, RZ ;  /* 0x0000000c00077223 */ /* 0x000fc800000000ff */
[----:B------:R-:W-:-:S04]  /*0c90*/  FFMA R10, -R3, R7, R12 ;  /* 0x00000007030a7223 */ /* 0x000fc8000000010c */
[----:B------:R-:W-:Y:S01]  /*0ca0*/  FFMA R0, R0, R10, R7 ;  /* 0x0000000a00007223 */ /* 0x000fe20000000007 */
[----:B0-----:R-:W-:Y:S06]  /*0cb0*/  @!P0 BRA `(.L_x_21) ;  /* 0x00000000000c8947 */ /* 0x001fec0003800000 */
[----:B------:R-:W-:Y:S02]  /*0cc0*/  MOV R0, R12 ;  /* 0x0000000c00007202 */ /* 0x000fe40000000f00 */
[----:B------:R-:W-:-:S07]  /*0cd0*/  MOV R10, 0xcf0 ;  /* 0x00000cf0000a7802 */ /* 0x000fce0000000f00 */
[----:B------:R-:W-:Y:S05]  /*0ce0*/  CALL.REL.NOINC `($__internal_0_$__cuda_sm3x_div_rn_noftz_f32_slowpath) ;  /* 0x00000008009c7944 */ /* 0x000fea0003c00000 */
.L_x_21:
[----:B------:R-:W-:Y:S05]  /*0cf0*/  BSYNC.RECONVERGENT B2 ;  /* 0x0000000000027941 */ /* 0x000fea0003800200 */
.L_x_20:
[----:B------:R-:W0:Y:S01]  /*0d00*/  LDC.64 R10, c[0x0][0x380] ;  /* 0x0000e000ff0a7b82 */ /* 0x000e220000000a00 */
[----:B------:R-:W1:Y:S01]  /*0d10*/  LDCU UR6, c[0x0][0x3a0] ;  /* 0x00007400ff0677ac */ /* 0x000e620008000800 */
[----:B0-----:R-:W-:-:S05]  /*0d20*/  IMAD.WIDE R6, R6, 0x4, R10 ;  /* 0x0000000406067825 */ /* 0x001fca00078e020a */
[----:B------:R-:W2:Y:S01]  /*0d30*/  LDG.E R9, desc[UR14][R6.64] ;  /* 0x0000000e06097981 */ /* 0x000ea2000c1e1900 */
[----:B------:R-:W0:Y:S01]  /*0d40*/  MUFU.RCP R10, R3 ;  /* 0x00000003000a7308 */ /* 0x000e220000001000 */
[----:B--2---:R-:W-:-:S05]  /*0d50*/  FADD R9, R9, -R0 ;  /* 0x8000000009097221 */ /* 0x004fca0000000000 */
[----:B------:R2:W-:Y:S04]  /*0d60*/  STG.E desc[UR14][R6.64], R9 ;  /* 0x0000000906007986 */ /* 0x0005e8000c10190e */
[----:B------:R-:W1:Y:S01]  /*0d70*/  LDG.E R0, desc[UR14][R4.64+0x4] ;  /* 0x0000040e04007981 */ /* 0x000e62000c1e1900 */
[----:B0-----:R-:W-:Y:S01]  /*0d80*/  FFMA R11, -R3, R10, 1 ;  /* 0x3f800000030b7423 */ /* 0x001fe2000000010a */
[----:B------:R-:W-:Y:S01]  /*0d90*/  BSSY.RECONVERGENT B2, `(.L_x_22) ;  /* 0x000000b000027945 */ /* 0x000fe20003800200 */
[----:B-1----:R-:W-:Y:S02]  /*0da0*/  FMUL R12, R0, UR6 ;  /* 0x00000006000c7c20 */ /* 0x002fe40008400000 */
[----:B------:R-:W-:Y:S02]  /*0db0*/  FFMA R0, R10, R11, R10 ;  /* 0x0000000b0a007223 */ /* 0x000fe4000000000a */
[----:B------:R-:W0:Y:S02]  /*0dc0*/  FCHK P0, R12, R3 ;  /* 0x000000030c007302 */ /* 0x000e240000000000 */
[----:B------:R-:W-:-:S04]  /*0dd0*/  FFMA R10, R0, R12, RZ ;  /* 0x0000000c000a7223 */ /* 0x000fc800000000ff */
[----:B------:R-:W-:-:S04]  /*0de0*/  FFMA R11, -R3, R10, R12 ;  /* 0x0000000a030b7223 */ /* 0x000fc8000000010c */
[----:B------:R-:W-:Y:S01]  /*0df0*/  FFMA R0, R0, R11, R10 ;  /* 0x0000000b00007223 */ /* 0x000fe2000000000a */
[----:B0-2---:R-:W-:Y:S06]  /*0e00*/  @!P0 BRA `(.L_x_23) ;  /* 0x00000000000c8947 */ /* 0x005fec0003800000 */
[----:B------:R-:W-:Y:S02]  /*0e10*/  MOV R0, R12 ;  /* 0x0000000c00007202 */ /* 0x000fe40000000f00 */
[----:B------:R-:W-:-:S07]  /*0e20*/  MOV R10, 0xe40 ;  /* 0x00000e40000a7802 */ /* 0x000fce0000000f00 */
[----:B------:R-:W-:Y:S05]  /*0e30*/  CALL.REL.NOINC `($__internal_0_$__cuda_sm3x_div_rn_noftz_f32_slowpath) ;  /* 0x0000000800487944 */ /* 0x000fea0003c00000 */
.L_x_23:
[----:B------:R-:W-:Y:S05]  /*0e40*/  BSYNC.RECONVERGENT B2 ;  /* 0x0000000000027941 */ /* 0x000fea0003800200 */
.L_x_22:
[----:B------:R-:W2:Y:S01]  /*0e50*/  LDG.E R9, desc[UR14][R6.64+0x4] ;  /* 0x0000040e06097981 */ /* 0x000ea2000c1e1900 */
[----:B------:R-:W0:Y:S01]  /*0e60*/  LDCU UR6, c[0x0][0x3a0] ;  /* 0x00007400ff0677ac */ /* 0x000e220008000800 */
[----:B------:R-:W1:Y:S01]  /*0e70*/  MUFU.RCP R10, R3 ;  /* 0x00000003000a7308 */ /* 0x000e620000001000 */
[----:B--2---:R-:W-:-:S05]  /*0e80*/  FADD R9, R9, -R0 ;  /* 0x8000000009097221 */ /* 0x004fca0000000000 */
[----:B------:R2:W-:Y:S04]  /*0e90*/  STG.E desc[UR14][R6.64+0x4], R9 ;  /* 0x0000040906007986 */ /* 0x0005e8000c10190e */
[----:B------:R-:W0:Y:S01]  /*0ea0*/  LDG.E R0, desc[UR14][R4.64+0x8] ;  /* 0x0000080e04007981 */ /* 0x000e22000c1e1900 */
[----:B-1----:R-:W-:Y:S01]  /*0eb0*/  FFMA R11, -R3, R10, 1 ;  /* 0x3f800000030b7423 */ /* 0x002fe2000000010a */
[----:B------:R-:W-:Y:S01]  /*0ec0*/  BSSY.RECONVERGENT B2, `(.L_x_24) ;  /* 0x000000b000027945 */ /* 0x000fe20003800200 */
[----:B0-----:R-:W-:Y:S02]  /*0ed0*/  FMUL R12, R0, UR6 ;  /* 0x00000006000c7c20 */ /* 0x001fe40008400000 */
        /* <DEDUP_REMOVED lines=9> */
.L_x_25:
[----:B------:R-:W-:Y:S05]  /*0f70*/  BSYNC.RECONVERGENT B2 ;  /* 0x0000000000027941 */ /* 0x000fea0003800200 */
.L_x_24:
[----:B------:R-:W2:Y:S01]  /*0f80*/  LDG.E R9, desc[UR14][R6.64+0x8] ;  /* 0x0000080e06097981 */ /* 0x000ea2000c1e1900 */
[----:B------:R-:W0:Y:S01]  /*0f90*/  LDCU UR6, c[0x0][0x3a0] ;  /* 0x00007400ff0677ac */ /* 0x000e220008000800 */
[----:B--2---:R-:W-:-:S05]  /*0fa0*/  FADD R9, R9, -R0 ;  /* 0x8000000009097221 */ /* 0x004fca0000000000 */
[----:B------:R1:W-:Y:S04]  /*0fb0*/  STG.E desc[UR14][R6.64+0x8], R9 ;  /* 0x0000080906007986 */ /* 0x0003e8000c10190e */
[----:B------:R-:W0:Y:S01]  /*0fc0*/  LDG.E R4, desc[UR14][R4.64+0xc] ;  /* 0x00000c0e04047981 */ /* 0x000e22000c1e1900 */
[----:B------:R-:W2:Y:S01]  /*0fd0*/  MUFU.RCP R0, R3 ;  /* 0x0000000300007308 */ /* 0x000ea20000001000 */
[----:B------:R-:W-:Y:S01]  /*0fe0*/  BSSY.RECONVERGENT B2, `(.L_x_26) ;  /* 0x000000c000027945 */ /* 0x000fe20003800200 */
[----:B--2---:R-:W-:-:S04]  /*0ff0*/  FFMA R11, -R3, R0, 1 ;  /* 0x3f800000030b7423 */ /* 0x004fc80000000100 */
[----:B------:R-:W-:Y:S01]  /*1000*/  FFMA R0, R0, R11, R0 ;  /* 0x0000000b00007223 */ /* 0x000fe20000000000 */
[----:B0-----:R-:W-:-:S04]  /*1010*/  FMUL R12, R4, UR6 ;  /* 0x00000006040c7c20 */ /* 0x001fc80008400000 */
[----:B------:R-:W0:Y:S01]  /*1020*/  FCHK P0, R12, R3 ;  /* 0x000000030c007302 */ /* 0x000e220000000000 */
[----:B------:R-:W-:-:S04]  /*1030*/  FFMA R10, R0, R12, RZ ;  /* 0x0000000c000a7223 */ /* 0x000fc800000000ff */
[----:B------:R-:W-:-:S04]  /*1040*/  FFMA R11, -R3, R10, R12 ;  /* 0x0000000a030b7223 */ /* 0x000fc8000000010c */
[----:B------:R-:W-:Y:S01]  /*1050*/  FFMA R0, R0, R11, R10 ;  /* 0x0000000b00007223 */ /* 0x000fe2000000000a */
[----:B01----:R-:W-:Y:S06]  /*1060*/  @!P0 BRA `(.L_x_27) ;  /* 0x00000000000c8947 */ /* 0x003fec0003800000 */
[----:B------:R-:W-:Y:S02]  /*1070*/  MOV R0, R12 ;  /* 0x0000000c00007202 */ /* 0x000fe40000000f00 */
[----:B------:R-:W-:-:S07]  /*1080*/  MOV R10, 0x10a0 ;  /* 0x000010a0000a7802 */ /* 0x000fce0000000f00 */
[----:B------:R-:W-:Y:S05]  /*1090*/  CALL.REL.NOINC `($__internal_0_$__cuda_sm3x_div_rn_noftz_f32_slowpath) ;  /* 0x0000000400b07944 */ /* 0x000fea0003c00000 */
.L_x_27:
[----:B------:R-:W-:Y:S05]  /*10a0*/  BSYNC.RECONVERGENT B2 ;  /* 0x0000000000027941 */ /* 0x000fea0003800200 */
.L_x_26:
[----:B------:R-:W2:Y:S01]  /*10b0*/  LDG.E R5, desc[UR14][R6.64+0xc] ;  /* 0x00000c0e06057981 */ /* 0x000ea2000c1e1900 */
[----:B------:R-:W-:Y:S01]  /*10c0*/  UIADD3 UR4, UPT, UPT, UR4, 0x4, URZ ;  /* 0x0000000404047890 */ /* 0x000fe2000fffe0ff */
[----:B--2---:R-:W-:-:S05]  /*10d0*/  FADD R5, R5, -R0 ;  /* 0x8000000005057221 */ /* 0x004fca0000000000 */
[----:B------:R1:W-:Y:S06]  /*10e0*/  STG.E desc[UR14][R6.64+0xc], R5 ;  /* 0x00000c0506007986 */ /* 0x0003ec000c10190e */
.L_x_19:
[----:B------:R-:W-:-:S09]  /*10f0*/  UISETP.NE.AND UP0, UPT, UR5, URZ, UPT ;  /* 0x000000ff0500728c */ /* 0x000fd2000bf05270 */
[----:B------:R-:W-:Y:S05]  /*1100*/  BRA.U !UP0, `(.L_x_0) ;  /* 0x0000000508287547 */ /* 0x000fea000b800000 */
[----:B------:R-:W-:-:S09]  /*1110*/  UISETP.NE.AND UP0, UPT, UR5, 0x1, UPT ;  /* 0x000000010500788c */ /* 0x000fd2000bf05270 */
[----:B------:R-:W-:Y:S05]  /*1120*/  BRA.U !UP0, `(.L_x_28) ;  /* 0x0000000108b07547 */ /* 0x000fea000b800000 */
[----:B01----:R-:W0:Y:S01]  /*1130*/  LDC.64 R6, c[0x0][0x390] ;  /* 0x0000e400ff067b82 */ /* 0x003e220000000a00 */
        /* <DEDUP_REMOVED lines=17> */
.L_x_30:
[----:B------:R-:W-:Y:S05]  /*1250*/  BSYNC.RECONVERGENT B2 ;  /* 0x0000000000027941 */ /* 0x000fea0003800200 */
.L_x_29:
[----:B------:R-:W0:Y:S01]  /*1260*/  LDC.64 R10, c[0x0][0x380] ;  /* 0x0000e000ff0a7b82 */ /* 0x000e220000000a00 */
[----:B------:R-:W1:Y:S01]  /*1270*/  LDCU UR5, c[0x0][0x3a0] ;  /* 0x00007400ff0577ac */ /* 0x000e620008000800 */
[----:B0-----:R-:W-:-:S05]  /*1280*/  IMAD.WIDE R4, R4, 0x4, R10 ;  /* 0x0000000404047825 */ /* 0x001fca00078e020a */
[----:B------:R-:W2:Y:S02]  /*1290*/  LDG.E R9, desc[UR14][R4.64] ;  /* 0x0000000e04097981 */ /* 0x000ea4000c1e1900 */
[----:B--2---:R-:W-:-:S05]  /*12a0*/  FADD R9, R9, -R0 ;  /* 0x8000000009097221 */ /* 0x004fca0000000000 */
[----:B------:R0:W-:Y:S04]  /*12b0*/  STG.E desc[UR14][R4.64], R9 ;  /* 0x0000000904007986 */ /* 0x0001e8000c10190e */
[----:B------:R-:W1:Y:S01]  /*12c0*/  LDG.E R6, desc[UR14][R6.64+0x4] ;  /* 0x0000040e06067981 */ /* 0x000e62000c1e1900 */
[----:B------:R-:W2:Y:S01]  /*12d0*/  MUFU.RCP R0, R3 ;  /* 0x0000000300007308 */ /* 0x000ea20000001000 */
[----:B------:R-:W-:Y:S01]  /*12e0*/  BSSY.RECONVERGENT B2, `(.L_x_31) ;  /* 0x000000c000027945 */ /* 0x000fe20003800200 */
[----:B--2---:R-:W-:-:S04]  /*12f0*/  FFMA R11, -R3, R0, 1 ;  /* 0x3f800000030b7423 */ /* 0x004fc80000000100 */
[----:B------:R-:W-:Y:S01]  /*1300*/  FFMA R0, R0, R11, R0 ;  /* 0x0000000b00007223 */ /* 0x000fe20000000000 */
[----:B-1----:R-:W-:-:S04]  /*1310*/  FMUL R12, R6, UR5 ;  /* 0x00000005060c7c20 */ /* 0x002fc80008400000 */
        /* <DEDUP_REMOVED lines=8> */
.L_x_32:
[----:B------:R-:W-:Y:S05]  /*13a0*/  BSYNC.RECONVERGENT B2 ;  /* 0x0000000000027941 */ /* 0x000fea0003800200 */
.L_x_31:
[----:B------:R-:W2:Y:S01]  /*13b0*/  LDG.E R7, desc[UR14][R4.64+0x4] ;  /* 0x0000040e04077981 */ /* 0x000ea2000c1e1900 */
[----:B------:R-:W-:Y:S01]  /*13c0*/  UIADD3 UR4, UPT, UPT, UR4, 0x2, URZ ;  /* 0x0000000204047890 */ /* 0x000fe2000fffe0ff */
[----:B--2---:R-:W-:-:S05]  /*13d0*/  FADD R7, R7, -R0 ;  /* 0x8000000007077221 */ /* 0x004fca0000000000 */
[----:B------:R2:W-:Y:S06]  /*13e0*/  STG.E desc[UR14][R4.64+0x4], R7 ;  /* 0x0000040704007986 */ /* 0x0005ec000c10190e */
.L_x_28:
[----:B------:R-:W3:Y:S02]  /*13f0*/  LDCU UR5, c[0x0][0x3a4] ;  /* 0x00007480ff0577ac */ /* 0x000ee40008000800 */
[----:B---3--:R-:W-:-:S04]  /*1400*/  ULOP3.LUT UR5, UR5, 0x1, URZ, 0xc0, !UPT ;  /* 0x0000000105057892 */ /* 0x008fc8000f8ec0ff */
[----:B------:R-:W-:-:S09]  /*1410*/  UISETP.NE.U32.AND UP0, UPT, UR5, 0x1, UPT ;  /* 0x000000010500788c */ /* 0x000fd2000bf05070 */
[----:B------:R-:W-:Y:S05]  /*1420*/  BRA.U UP0, `(.L_x_0) ;  /* 0x0000000100607547 */ /* 0x000fea000b800000 */
[----:B012---:R-:W0:Y:S01]  /*1430*/  LDC.64 R4, c[0x0][0x390] ;  /* 0x0000e400ff047b82 */ /* 0x007e220000000a00 */
[----:B------:R-:W-:Y:S01]  /*1440*/  IADD3 R8, PT, PT, R8, UR4, RZ ;  /* 0x0000000408087c10 */ /* 0x000fe2000fffe0ff */
[----:B------:R-:W1:Y:S04]  /*1450*/  LDCU UR4, c[0x0][0x3a0] ;  /* 0x00007400ff0477ac */ /* 0x000e680008000800 */
[----:B0-----:R-:W-:-:S06]  /*1460*/  IMAD.WIDE R4, R8, 0x4, R4 ;  /* 0x0000000408047825 */ /* 0x001fcc00078e0204 */
[----:B------:R-:W1:Y:S01]  /*1470*/  LDG.E R4, desc[UR14][R4.64] ;  /* 0x0000000e04047981 */ /* 0x000e62000c1e1900 */
[----:B------:R-:W0:Y:S01]  /*1480*/  MUFU.RCP R0, R3 ;  /* 0x0000000300007308 */ /* 0x000e220000001000 */
[----:B------:R-:W-:Y:S01]  /*1490*/  BSSY.RECONVERGENT B2, `(.L_x_33) ;  /* 0x000000c000027945 */ /* 0x000fe20003800200 */
[----:B0-----:R-:W-:-:S04]  /*14a0*/  FFMA R7, -R3, R0, 1 ;  /* 0x3f80000003077423 */ /* 0x001fc80000000100 */
[----:B------:R-:W-:Y:S01]  /*14b0*/  FFMA R0, R0, R7, R0 ;  /* 0x0000000700007223 */ /* 0x000fe20000000000 */
[----:B-1----:R-:W-:-:S04]  /*14c0*/  FMUL R10, R4, UR4 ;  /* 0x00000004040a7c20 */ /* 0x002fc80008400000 */
[----:B------:R-:W0:Y:S01]  /*14d0*/  FCHK P0, R10, R3 ;  /* 0x000000030a007302 */ /* 0x000e220000000000 */
[----:B------:R-:W-:-:S04]  /*14e0*/  FFMA R6, R0, R10, RZ ;  /* 0x0000000a00067223 */ /* 0x000fc800000000ff */
[----:B------:R-:W-:-:S04]  /*14f0*/  FFMA R7, -R3, R6, R10 ;  /* 0x0000000603077223 */ /* 0x000fc8000000010a */
[----:B------:R-:W-:Y:S01]  /*1500*/  FFMA R0, R0, R7, R6 ;  /* 0x0000000700007223 */ /* 0x000fe20000000006 */
[----:B0-----:R-:W-:Y:S06]  /*1510*/  @!P0 BRA `(.L_x_34) ;  /* 0x00000000000c8947 */ /* 0x001fec0003800000 */
[----:B------:R-:W-:Y:S02]  /*1520*/  MOV R0, R10 ;  /* 0x0000000a00007202 */ /* 0x000fe40000000f00 */
[----:B------:R-:W-:-:S07]  /*1530*/  MOV R10, 0x1550 ;  /* 0x00001550000a7802 */ /* 0x000fce0000000f00 */
[----:B------:R-:W-:Y:S05]  /*1540*/  CALL.REL.NOINC `($__internal_0_$__cuda_sm3x_div_rn_noftz_f32_slowpath) ;  /* 0x0000000000847944 */ /* 0x000fea0003c00000 */
.L_x_34:
[----:B------:R-:W-:Y:S05]  /*1550*/  BSYNC.RECONVERGENT B2 ;  /* 0x0000000000027941 */ /* 0x000fea0003800200 */
.L_x_33:
[----:B------:R-:W0:Y:S02]  /*1560*/  LDC.64 R4, c[0x0][0x380] ;  /* 0x0000e000ff047b82 */ /* 0x000e240000000a00 */
[----:B0-----:R-:W-:-:S05]  /*1570*/  IMAD.WIDE R8, R8, 0x4, R4 ;  /* 0x0000000408087825 */ /* 0x001fca00078e0204 */
[----:B------:R-:W2:Y:S02]  /*1580*/  LDG.E R3, desc[UR14][R8.64] ;  /* 0x0000000e08037981 */ /* 0x000ea4000c1e1900 */
[----:B--2---:R-:W-:-:S05]  /*1590*/  FADD R3, R3, -R0 ;  /* 0x8000000003037221 */ /* 0x004fca0000000000 */
[----:B------:R3:W-:Y:S02]  /*15a0*/  STG.E desc[UR14][R8.64], R3 ;  /* 0x0000000308007986 */ /* 0x0007e4000c10190e */
.L_x_0:
[----:B012---:R-:W0:Y:S01]  /*15b0*/  LDC.64 R4, c[0x0][0x398] ;  /* 0x0000e600ff047b82 */ /* 0x007e220000000a00 */
[----:B------:R-:W3:Y:S01]  /*15c0*/  LDCU UR4, c[0x0][0x3ac] ;  /* 0x00007580ff0477ac */ /* 0x000ee20008000800 */
[----:B0-----:R-:W-:-:S06]  /*15d0*/  IMAD.WIDE R4, R2, 0x4, R4 ;  /* 0x0000000402047825 */ /* 0x001fcc00078e0204 */
[----:B------:R-:W2:Y:S01]  /*15e0*/  LDG.E R4, desc[UR14][R4.64] ;  /* 0x0000000e04047981 */ /* 0x000ea2000c1e1900 */
[----:B---3--:R-:W-:Y:S01]  /*15f0*/  I2FP.F32.S32 R8, UR4 ;  /* 0x0000000400087c45 */ /* 0x008fe20008201400 */
[----:B------:R-:W2:Y:S01]  /*1600*/  LDCU UR4, c[0x0][0x3a0] ;  /* 0x00007400ff0477ac */ /* 0x000ea20008000800 */
[----:B------:R-:W-:Y:S02]  /*1610*/  BSSY.RECONVERGENT B2, `(.L_x_35) ;  /* 0x000000e000027945 */ /* 0x000fe40003800200 */
[----:B------:R-:W0:Y:S02]  /*1620*/  MUFU.RCP R7, R8 ;  /* 0x0000000800077308 */ /* 0x000e240000001000 */
[----:B0-----:R-:W-:-:S04]  /*1630*/  FFMA R0, -R8, R7, 1 ;  /* 0x3f80000008007423 */ /* 0x001fc80000000107 */
[----:B------:R-:W-:Y:S01]  /*1640*/  FFMA R0, R7, R0, R7 ;  /* 0x0000000007007223 */ /* 0x000fe20000000007 */
[----:B--2---:R-:W-:-:S04]  /*1650*/  FMUL R3, R4, UR4 ;  /* 0x0000000404037c20 */ /* 0x004fc80008400000 */
[----:B------:R-:W0:Y:S01]  /*1660*/  FCHK P0, R3, R8 ;  /* 0x0000000803007302 */ /* 0x000e220000000000 */
[----:B------:R-:W-:-:S04]  /*1670*/  FFMA R6, R0, R3, RZ ;  /* 0x0000000300067223 */ /* 0x000fc800000000ff */
[----:B------:R-:W-:-:S04]  /*1680*/  FFMA R7, -R8, R6, R3 ;  /* 0x0000000608077223 */ /* 0x000fc80000000103 */
[----:B------:R-:W-:Y:S01]  /*1690*/  FFMA R0, R0, R7, R6 ;  /* 0x0000000700007223 */ /* 0x000fe20000000006 */
[----:B0-----:R-:W-:Y:S06]  /*16a0*/  @!P0 BRA `(.L_x_36) ;  /* 0x0000000000108947 */ /* 0x001fec0003800000 */
[----:B------:R-:W-:Y:S02]  /*16b0*/  MOV R0, R3 ;  /* 0x0000000300007202 */ /* 0x000fe40000000f00 */
[----:B------:R-:W-:Y:S02]  /*16c0*/  MOV R3, R8 ;  /* 0x0000000800037202 */ /* 0x000fe40000000f00 */
[----:B------:R-:W-:-:S07]  /*16d0*/  MOV R10, 0x16f0 ;  /* 0x000016f0000a7802 */ /* 0x000fce0000000f00 */
[----:B------:R-:W-:Y:S05]  /*16e0*/  CALL.REL.NOINC `($__internal_0_$__cuda_sm3x_div_rn_noftz_f32_slowpath) ;  /* 0x00000000001c7944 */ /* 0x000fea0003c00000 */
.L_x_36:
[----:B------:R-:W-:Y:S05]  /*16f0*/  BSYNC.RECONVERGENT B2 ;  /* 0x0000000000027941 */ /* 0x000fea0003800200 */
.L_x_35:
[----:B------:R-:W0:Y:S02]  /*1700*/  LDC.64 R4, c[0x0][0x388] ;  /* 0x0000e200ff047b82 */ /* 0x000e240000000a00 */
[----:B0-----:R-:W-:-:S05]  /*1710*/  IMAD.WIDE R2, R2, 0x4, R4 ;  /* 0x0000000402027825 */ /* 0x001fca00078e0204 */
[----:B------:R-:W2:Y:S02]  /*1720*/  LDG.E R5, desc[UR14][R2.64] ;  /* 0x0000000e02057981 */ /* 0x000ea4000c1e1900 */
[----:B--2---:R-:W-:-:S05]  /*1730*/  FADD R5, R5, -R0 ;  /* 0x8000000005057221 */ /* 0x004fca0000000000 */
[----:B------:R-:W-:Y:S01]  /*1740*/  STG.E desc[UR14][R2.64], R5 ;  /* 0x0000000502007986 */ /* 0x000fe2000c10190e */
[----:B------:R-:W-:Y:S05]  /*1750*/  EXIT ;  /* 0x000000000000794d */ /* 0x000fea0003800000 */
        .weak           $__internal_0_$__cuda_sm3x_div_rn_noftz_f32_slowpath
        .type           $__internal_0_$__cuda_sm3x_div_rn_noftz_f32_slowpath,@function
        .size           $__internal_0_$__cuda_sm3x_div_rn_noftz_f32_slowpath,(.L_x_115 - $__internal_0_$__cuda_sm3x_div_rn_noftz_f32_slowpath)
$__internal_0_$__cuda_sm3x_div_rn_noftz_f32_slowpath:
[----:B------:R-:W-:Y:S01]  /*1760*/  SHF.R.U32.HI R9, RZ, 0x17, R3 ;  /* 0x00000017ff097819 */ /* 0x000fe20000011603 */
[----:B------:R-:W-:Y:S01]  /*1770*/  BSSY.RECONVERGENT B0, `(.L_x_37) ;  /* 0x0000063000007945 */ /* 0x000fe20003800200 */
[----:B------:R-:W-:Y:S02]  /*1780*/  SHF.R.U32.HI R14, RZ, 0x17, R0 ;  /* 0x00000017ff0e7819 */ /* 0x000fe40000011600 */
[----:B------:R-:W-:Y:S02]  /*1790*/  LOP3.LUT R9, R9, 0xff, RZ, 0xc0, !PT ;  /* 0x000000ff09097812 */ /* 0x000fe400078ec0ff */
[----:B------:R-:W-:Y:S02]  /*17a0*/  LOP3.LUT R14, R14, 0xff, RZ, 0xc0, !PT ;  /* 0x000000ff0e0e7812 */ /* 0x000fe400078ec0ff */
[----:B------:R-:W-:Y:S02]  /*17b0*/  IADD3 R16, PT, PT, R9, -0x1, RZ ;  /* 0xffffffff09107810 */ /* 0x000fe40007ffe0ff */
[----:B------:R-:W-:-:S02]  /*17c0*/  IADD3 R15, PT, PT, R14, -0x1, RZ ;  /* 0xffffffff0e0f7810 */ /* 0x000fc40007ffe0ff */
[----:B------:R-:W-:Y:S02]  /*17d0*/  ISETP.GT.U32.AND P0, PT, R16, 0xfd, PT ;  /* 0x000000fd1000780c */ /* 0x000fe40003f04070 */
[----:B------:R-:W-:Y:S02]  /*17e0*/  MOV R13, R3 ;  /* 0x00000003000d7202 */ /* 0x000fe40000000f00 */
[----:B------:R-:W-:-:S13]  /*17f0*/  ISETP.GT.U32.OR P0, PT, R15, 0xfd, P0 ;  /* 0x000000fd0f00780c */ /* 0x000fda0000704470 */
[----:B------:R-:W-:Y:S01]  /*1800*/  @!P0 MOV R11, RZ ;  /* 0x000000ff000b8202 */ /* 0x000fe20000000f00 */
[----:B------:R-:W-:Y:S06]  /*1810*/  @!P0 BRA `(.L_x_38) ;  /* 0x00000000005c8947 */ /* 0x000fec0003800000 */
[----:B------:R-:W-:Y:S02]  /*1820*/  FSETP.GTU.FTZ.AND P0, PT, |R0|, +INF , PT ;  /* 0x7f8000000000780b */ /* 0x000fe40003f1c200 */
[----:B------:R-:W-:-:S04]  /*1830*/  FSETP.GTU.FTZ.AND P1, PT, |R3|, +INF , PT ;  /* 0x7f8000000300780b */ /* 0x000fc80003f3c200 */
[----:B------:R-:W-:-:S13]  /*1840*/  PLOP3.LUT P0, PT, P0, P1, PT, 0xf8, 0x8f ;  /* 0x00000000008f781c */ /* 0x000fda0000703f70 */
[----:B------:R-:W-:Y:S05]  /*1850*/  @P0 BRA `(.L_x_39) ;  /* 0x00000004004c0947 */ /* 0x000fea0003800000 */
[----:B------:R-:W-:-:S13]  /*1860*/  LOP3.LUT P0, RZ, R13, 0x7fffffff, R0, 0xc8, !PT ;  /* 0x7fffffff0dff7812 */ /* 0x000fda000780c800 */
[----:B------:R-:W-:Y:S05]  /*1870*/  @!P0 BRA `(.L_x_40) ;  /* 0x00000004003c8947 */ /* 0x000fea0003800000 */
[C---:B------:R-:W-:Y:S02]  /*1880*/  FSETP.NEU.FTZ.AND P2, PT, |R0|.reuse, +INF , PT ;  /* 0x7f8000000000780b */ /* 0x040fe40003f5d200 */
[----:B------:R-:W-:Y:S02]  /*1890*/  FSETP.NEU.FTZ.AND P1, PT, |R3|, +INF , PT ;  /* 0x7f8000000300780b */ /* 0x000fe40003f3d200 */
[----:B------:R-:W-:-:S11]  /*18a0*/  FSETP.NEU.FTZ.AND P0, PT, |R0|, +INF , PT ;  /* 0x7f8000000000780b */ /* 0x000fd60003f1d200 */
[----:B------:R-:W-:Y:S05]  /*18b0*/  @!P1 BRA !P2, `(.L_x_40) ;  /* 0x00000004002c9947 */ /* 0x000fea0005000000 */
[----:B------:R-:W-:-:S04]  /*18c0*/  LOP3.LUT P2, RZ, R0, 0x7fffffff, RZ, 0xc0, !PT ;  /* 0x7fffffff00ff7812 */ /* 0x000fc8000784c0ff */
[----:B------:R-:W-:-:S13]  /*18d0*/  PLOP3.LUT P1, PT, P1, P2, PT, 0x2f, 0xf2 ;  /* 0x0000000000f2781c */ /* 0x000fda0000f24577 */
[----:B------:R-:W-:Y:S05]  /*18e0*/  @P1 BRA `(.L_x_41) ;  /* 0x0000000400181947 */ /* 0x000fea0003800000 */
[----:B------:R-:W-:-:S04]  /*18f0*/  LOP3.LUT P1, RZ, R13, 0x7fffffff, RZ, 0xc0, !PT ;  /* 0x7fffffff0dff7812 */ /* 0x000fc8000782c0ff */
[----:B------:R-:W-:-:S13]  /*1900*/  PLOP3.LUT P0, PT, P0, P1, PT, 0x2f, 0xf2 ;  /* 0x0000000000f2781c */ /* 0x000fda0000702577 */
[----:B------:R-:W-:Y:S05]  /*1910*/  @P0 BRA `(.L_x_42) ;  /* 0x0000000400000947 */ /* 0x000fea0003800000 */
[----:B------:R-:W-:Y:S02]  /*1920*/  ISETP.GE.AND P0, PT, R15, RZ, PT ;  /* 0x000000ff0f00720c */ /* 0x000fe40003f06270 */
[----:B------:R-:W-:-:S11]  /*1930*/  ISETP.GE.AND P1, PT, R16, RZ, PT ;  /* 0x000000ff1000720c */ /* 0x000fd60003f26270 */
[----:B------:R-:W-:Y:S01]  /*1940*/  @P0 MOV R11, RZ ;  /* 0x000000ff000b0202 */ /* 0x000fe20000000f00 */
[----:B------:R-:W-:Y:S01]  /*1950*/  @!P0 FFMA R0, R0, 1.84467440737095516160e+19, RZ ;  /* 0x5f80000000008823 */ /* 0x000fe200000000ff */
[----:B------:R-:W-:Y:S01]  /*1960*/  @!P0 MOV R11, 0xffffffc0 ;  /* 0xffffffc0000b8802 */ /* 0x000fe20000000f00 */
[----:B------:R-:W-:-:S03]  /*1970*/  @!P1 FFMA R13, R3, 1.84467440737095516160e+19, RZ ;  /* 0x5f800000030d9823 */ /* 0x000fc600000000ff */
[----:B------:R-:W-:-:S07]  /*1980*/  @!P1 IADD3 R11, PT, PT, R11, 0x40, RZ ;  /* 0x000000400b0b9810 */ /* 0x000fce0007ffe0ff */
.L_x_38:
[----:B------:R-:W-:Y:S01]  /*1990*/  LEA R16, R9, 0xc0800000, 0x17 ;  /* 0xc080000009107811 */ /* 0x000fe200078eb8ff */
[----:B------:R-:W-:Y:S01]  /*19a0*/  BSSY.RECONVERGENT B1, `(.L_x_43) ;  /* 0x0000036000017945 */ /* 0x000fe20003800200 */
[----:B------:R-:W-:Y:S02]  /*19b0*/  IADD3 R14, PT, PT, R14, -0x7f, RZ ;  /* 0xffffff810e0e7810 */ /* 0x000fe40007ffe0ff */
[----:B------:R-:W-:-:S03]  /*19c0*/  IADD3 R17, PT, PT, -R16, R13, RZ ;  /* 0x0000000d10117210 */ /* 0x000fc60007ffe1ff */
[C---:B------:R-:W-:Y:S01]  /*19d0*/  IMAD R0, R14.reuse, -0x800000, R0 ;  /* 0xff8000000e007824 */ /* 0x040fe200078e0200 */
[----:B------:R-:W0:Y:S01]  /*19e0*/  MUFU.RCP R16, R17 ;  /* 0x0000001100107308 */ /* 0x000e220000001000 */
[----:B------:R-:W-:Y:S01]  /*19f0*/  FADD.FTZ R13, -R17, -RZ ;  /* 0x800000ff110d7221 */ /* 0x000fe20000010100 */
[----:B------:R-:W-:-:S04]  /*1a00*/  IADD3 R14, PT, PT, R14, 0x7f, -R9 ;  /* 0x0000007f0e0e7810 */ /* 0x000fc80007ffe809 */
[----:B------:R-:W-:Y:S01]  /*1a10*/  IADD3 R14, PT, PT, R14, R11, RZ ;  /* 0x0000000b0e0e7210 */ /* 0x000fe20007ffe0ff */
[----:B0-----:R-:W-:-:S04]  /*1a20*/  FFMA R15, R16, R13, 1 ;  /* 0x3f800000100f7423 */ /* 0x001fc8000000000d */
[----:B------:R-:W-:-:S04]  /*1a30*/  FFMA R16, R16, R15, R16 ;  /* 0x0000000f10107223 */ /* 0x000fc80000000010 */
[----:B------:R-:W-:-:S04]  /*1a40*/  FFMA R15, R0, R16, RZ ;  /* 0x00000010000f7223 */ /* 0x000fc800000000ff */
[----:B------:R-:W-:-:S04]  /*1a50*/  FFMA R18, R13, R15, R0 ;  /* 0x0000000f0d127223 */ /* 0x000fc80000000000 */
[----:B------:R-:W-:-:S04]  /*1a60*/  FFMA R15, R16, R18, R15 ;  /* 0x00000012100f7223 */ /* 0x000fc8000000000f */
[----:B------:R-:W-:-:S04]  /*1a70*/  FFMA R0, R13, R15, R0 ;  /* 0x0000000f0d007223 */ /* 0x000fc80000000000 */
[----:B------:R-:W-:-:S05]  /*1a80*/  FFMA R13, R16, R0, R15 ;  /* 0x00000000100d7223 */ /* 0x000fca000000000f */
[----:B------:R-:W-:-:S04]  /*1a90*/  SHF.R.U32.HI R9, RZ, 0x17, R13 ;  /* 0x00000017ff097819 */ /* 0x000fc8000001160d */
[----:B------:R-:W-:-:S04]  /*1aa0*/  LOP3.LUT R9, R9, 0xff, RZ, 0xc0, !PT ;  /* 0x000000ff09097812 */ /* 0x000fc800078ec0ff */
[----:B------:R-:W-:-:S04]  /*1ab0*/  IADD3 R9, PT, PT, R9, R14, RZ ;  /* 0x0000000e09097210 */ /* 0x000fc80007ffe0ff */
[----:B------:R-:W-:-:S04]  /*1ac0*/  IADD3 R11, PT, PT, R9, -0x1, RZ ;  /* 0xffffffff090b7810 */ /* 0x000fc80007ffe0ff */
[----:B------:R-:W-:-:S13]  /*1ad0*/  ISETP.GE.U32.AND P0, PT, R11, 0xfe, PT ;  /* 0x000000fe0b00780c */ /* 0x000fda0003f06070 */
[----:B------:R-:W-:Y:S05]  /*1ae0*/  @!P0 BRA `(.L_x_44) ;  /* 0x0000000000808947 */ /* 0x000fea0003800000 */
[----:B------:R-:W-:-:S13]  /*1af0*/  ISETP.GT.AND P0, PT, R9, 0xfe, PT ;  /* 0x000000fe0900780c */ /* 0x000fda0003f04270 */
[----:B------:R-:W-:Y:S05]  /*1b00*/  @P0 BRA `(.L_x_45) ;  /* 0x00000000006c0947 */ /* 0x000fea0003800000 */
[----:B------:R-:W-:-:S13]  /*1b10*/  ISETP.GE.AND P0, PT, R9, 0x1, PT ;  /* 0x000000010900780c */ /* 0x000fda0003f06270 */
[----:B------:R-:W-:Y:S05]  /*1b20*/  @P0 BRA `(.L_x_46) ;  /* 0x0000000000740947 */ /* 0x000fea0003800000 */
[----:B------:R-:W-:Y:S02]  /*1b30*/  ISETP.GE.AND P0, PT, R9, -0x18, PT ;  /* 0xffffffe80900780c */ /* 0x000fe40003f06270 */
[----:B------:R-:W-:-:S11]  /*1b40*/  LOP3.LUT R13, R13, 0x80000000, RZ, 0xc0, !PT ;  /* 0x800000000d0d7812 */ /* 0x000fd600078ec0ff */
[----:B------:R-:W-:Y:S05]  /*1b50*/  @!P0 BRA `(.L_x_46) ;  /* 0x0000000000688947 */ /* 0x000fea0003800000 */
[CCC-:B------:R-:W-:Y:S01]  /*1b60*/  FFMA.RZ R11, R16.reuse, R0.reuse, R15.reuse ;  /* 0x00000000100b7223 */ /* 0x1c0fe2000000c00f */
[C---:B------:R-:W-:Y:S02]  /*1b70*/  ISETP.NE.AND P2, PT, R9.reuse, RZ, PT ;  /* 0x000000ff0900720c */ /* 0x040fe40003f45270 */
[----:B------:R-:W-:Y:S02]  /*1b80*/  ISETP.NE.AND P1, PT, R9, RZ, PT ;  /* 0x000000ff0900720c */ /* 0x000fe40003f25270 */
[----:B------:R-:W-:Y:S01]  /*1b90*/  LOP3.LUT R14, R11, 0x7fffff, RZ, 0xc0, !PT ;  /* 0x007fffff0b0e7812 */ /* 0x000fe200078ec0ff */
[CCC-:B------:R-:W-:Y:S01]  /*1ba0*/  FFMA.RP R11, R16.reuse, R0.reuse, R15.reuse ;  /* 0x00000000100b7223 */ /* 0x1c0fe2000000800f */
[----:B------:R-:W-:Y:S01]  /*1bb0*/  FFMA.RM R0, R16, R0, R15 ;  /* 0x0000000010007223 */ /* 0x000fe2000000400f */
[----:B------:R-:W-:Y:S02]  /*1bc0*/  IADD3 R15, PT, PT, R9, 0x20, RZ ;  /* 0x00000020090f7810 */ /* 0x000fe40007ffe0ff */
[----:B------:R-:W-:-:S02]  /*1bd0*/  LOP3.LUT R14, R14, 0x800000, RZ, 0xfc, !PT ;  /* 0x008000000e0e7812 */ /* 0x000fc400078efcff */
[----:B------:R-:W-:Y:S02]  /*1be0*/  IADD3 R9, PT, PT, -R9, RZ, RZ ;  /* 0x000000ff09097210 */ /* 0x000fe40007ffe1ff */
[----:B------:R-:W-:Y:S02]  /*1bf0*/  SHF.L.U32 R15, R14, R15, RZ ;  /* 0x0000000f0e0f7219 */ /* 0x000fe400000006ff */
[----:B------:R-:W-:Y:S02]  /*1c00*/  FSETP.NEU.FTZ.AND P0, PT, R11, R0, PT ;  /* 0x000000000b00720b */ /* 0x000fe40003f1d000 */
[----:B------:R-:W-:Y:S02]  /*1c10*/  SEL R9, R9, RZ, P2 ;  /* 0x000000ff09097207 */ /* 0x000fe40001000000 */
[----:B------:R-:W-:Y:S02]  /*1c20*/  ISETP.NE.AND P1, PT, R15, RZ, P1 ;  /* 0x000000ff0f00720c */ /* 0x000fe40000f25270 */
[----:B------:R-:W-:-:S02]  /*1c30*/  SHF.R.U32.HI R9, RZ, R9, R14 ;  /* 0x00000009ff097219 */ /* 0x000fc4000001160e */
[----:B------:R-:W-:Y:S02]  /*1c40*/  PLOP3.LUT P0, PT, P0, P1, PT, 0xf8, 0x8f ;  /* 0x00000000008f781c */ /* 0x000fe40000703f70 */
[----:B------:R-:W-:Y:S02]  /*1c50*/  SHF.R.U32.HI R11, RZ, 0x1, R9 ;  /* 0x00000001ff0b7819 */ /* 0x000fe40000011609 */
[----:B------:R-:W-:-:S04]  /*1c60*/  SEL R0, RZ, 0x1, !P0 ;  /* 0x00000001ff007807 */ /* 0x000fc80004000000 */
[----:B------:R-:W-:-:S04]  /*1c70*/  LOP3.LUT R0, R0, 0x1, R11, 0xf8, !PT ;  /* 0x0000000100007812 */ /* 0x000fc800078ef80b */
[----:B------:R-:W-:-:S04]  /*1c80*/  LOP3.LUT R0, R0, R9, RZ, 0xc0, !PT ;  /* 0x0000000900007212 */ /* 0x000fc800078ec0ff */
[----:B------:R-:W-:-:S04]  /*1c90*/  IADD3 R0, PT, PT, R11, R0, RZ ;  /* 0x000000000b007210 */ /* 0x000fc80007ffe0ff */
[----:B------:R-:W-:Y:S01]  /*1ca0*/  LOP3.LUT R13, R0, R13, RZ, 0xfc, !PT ;  /* 0x0000000d000d7212 */ /* 0x000fe200078efcff */
[----:B------:R-:W-:Y:S06]  /*1cb0*/  BRA `(.L_x_46) ;  /* 0x0000000000107947 */ /* 0x000fec0003800000 */
.L_x_45:
[----:B------:R-:W-:-:S04]  /*1cc0*/  LOP3.LUT R13, R13, 0x80000000, RZ, 0xc0, !PT ;  /* 0x800000000d0d7812 */ /* 0x000fc800078ec0ff */
[----:B------:R-:W-:Y:S01]  /*1cd0*/  LOP3.LUT R13, R13, 0x7f800000, RZ, 0xfc, !PT ;  /* 0x7f8000000d0d7812 */ /* 0x000fe200078efcff */
[----:B------:R-:W-:Y:S06]  /*1ce0*/  BRA `(.L_x_46) ;  /* 0x0000000000047947 */ /* 0x000fec0003800000 */
.L_x_44:
[----:B------:R-:W-:-:S07]  /*1cf0*/  LEA R13, R14, R13, 0x17 ;  /* 0x0000000d0e0d7211 */ /* 0x000fce00078eb8ff */
.L_x_46:
[----:B------:R-:W-:Y:S05]  /*1d00*/  BSYNC.RECONVERGENT B1 ;  /* 0x0000000000017941 */ /* 0x000fea0003800200 */
.L_x_43:
[----:B------:R-:W-:Y:S05]  /*1d10*/  BRA `(.L_x_47) ;  /* 0x0000000000207947 */ /* 0x000fea0003800000 */
.L_x_42:
[----:B------:R-:W-:-:S04]  /*1d20*/  LOP3.LUT R13, R13, 0x80000000, R0, 0x48, !PT ;  /* 0x800000000d0d7812 */ /* 0x000fc800078e4800 */
[----:B------:R-:W-:Y:S01]  /*1d30*/  LOP3.LUT R13, R13, 0x7f800000, RZ, 0xfc, !PT ;  /* 0x7f8000000d0d7812 */ /* 0x000fe200078efcff */
[----:B------:R-:W-:Y:S06]  /*1d40*/  BRA `(.L_x_47) ;  /* 0x0000000000147947 */ /* 0x000fec0003800000 */
.L_x_41:
[----:B------:R-:W-:Y:S01]  /*1d50*/  LOP3.LUT R13, R13, 0x80000000, R0, 0x48, !PT ;  /* 0x800000000d0d7812 */ /* 0x000fe200078e4800 */
[----:B------:R-:W-:Y:S06]  /*1d60*/  BRA `(.L_x_47) ;  /* 0x00000000000c7947 */ /* 0x000fec0003800000 */
.L_x_40:
[----:B------:R-:W0:Y:S01]  /*1d70*/  MUFU.RSQ R13, -QNAN ;  /* 0xffc00000000d7908 */ /* 0x000e220000001400 */
[----:B------:R-:W-:Y:S05]  /*1d80*/  BRA `(.L_x_47) ;  /* 0x0000000000047947 */ /* 0x000fea0003800000 */
.L_x_39:
[----:B------:R-:W-:-:S07]  /*1d90*/  FADD.FTZ R13, R0, R3 ;  /* 0x00000003000d7221 */ /* 0x000fce0000010000 */
.L_x_47:
[----:B------:R-:W-:Y:S05]  /*1da0*/  BSYNC.RECONVERGENT B0 ;  /* 0x0000000000007941 */ /* 0x000fea0003800200 */
.L_x_37:
[----:B------:R-:W-:Y:S01]  /*1db0*/  HFMA2 R11, -RZ, RZ, 0, 0 ;  /* 0x00000000ff0b7431 */ /* 0x000fe200000001ff */
[----:B0-----:R-:W-:-:S03]  /*1dc0*/  MOV R0, R13 ;  /* 0x0000000d00007202 */ /* 0x001fc60000000f00 */
[----:B------:R-:W-:Y:S05]  /*1dd0*/  RET.REL.NODEC R10 `(_Z21update_weights_kernelPfS_PKfS1_fiii) ;  /* 0xffffffe00a887950 */ /* 0x000fea0003c3ffff */
.L_x_48:
[----:B------:R-:W-:-:S00]  /*1de0*/  BRA `(.L_x_48) ;  /* 0xfffffffc00fc7947 */ /* 0x000fc0000383ffff */
[----:B------:R-:W-:-:S00]  /*1df0*/  NOP ;  /* 0x0000000000007918 */ /* 0x000fc00000000000 */
        /* <DEDUP_REMOVED lines=8> */
.L_x_115:


//--------------------- .text._Z16backward_kernel1PKfS0_S0_PfS1_S1_iii --------------------------
	.section	.text._Z16backward_kernel1PKfS0_S0_PfS1_S1_iii,"ax",@progbits
	.align	128
        .global         _Z16backward_kernel1PKfS0_S0_PfS1_S1_iii
        .type           _Z16backward_kernel1PKfS0_S0_PfS1_S1_iii,@function
        .size           _Z16backward_kernel1PKfS0_S0_PfS1_S1_iii,(.L_x_117 - _Z16backward_kernel1PKfS0_S0_PfS1_S1_iii)
        .other          _Z16backward_kernel1PKfS0_S0_PfS1_S1_iii,@"STO_CUDA_ENTRY STV_DEFAULT"
_Z16backward_kernel1PKfS0_S0_PfS1_S1_iii:
.text._Z16backward_kernel1PKfS0_S0_PfS1_S1_iii:
[----:B------:R-:W-:Y:S01]  /*0000*/  LDC R1, c[0x0][0x37c] ;  /* 0x0000df00ff017b82 */ /* 0x000fe20000000800 */
[----:B------:R-:W0:Y:S07]  /*0010*/  S2R R0, SR_TID.X ;  /* 0x0000000000007919 */ /* 0x000e2e0000002100 */
[----:B------:R-:W0:Y:S01]  /*0020*/  LDC R3, c[0x0][0x3b0] ;  /* 0x0000ec00ff037b82 */ /* 0x000e220000000800 */
[----:B------:R-:W1:Y:S07]  /*0030*/  LDCU.64 UR6, c[0x0][0x358] ;  /* 0x00006b00ff0677ac */ /* 0x000e6e0008000a00 */
[----:B------:R-:W2:Y:S08]  /*0040*/  LDC R5, c[0x0][0x3b4] ;  /* 0x0000ed00ff057b82 */ /* 0x000eb00000000800 */
[----:B------:R-:W3:Y:S08]  /*0050*/  S2UR UR8, SR_CTAID.X ;  /* 0x00000000000879c3 */ /* 0x000ef00000002500 */
[----:B------:R-:W4:Y:S01]  /*0060*/  S2UR UR5, SR_CgaCtaId ;  /* 0x00000000000579c3 */ /* 0x000f220000008800 */
[----:B0-----:R-:W-:-:S07]  /*0070*/  ISETP.GE.AND P2, PT, R0, R3, PT ;  /* 0x000000030000720c */ /* 0x001fce0003f46270 */
[----:B------:R-:W0:Y:S01]  /*0080*/  LDC R4, c[0x0][0x3b8] ;  /* 0x0000ee00ff047b82 */ /* 0x000e220000000800 */
[----:B--2---:R-:W-:-:S07]  /*0090*/  ISETP.GE.AND P1, PT, R0, R5, PT ;  /* 0x000000050000720c */ /* 0x004fce0003f26270 */
[----:B------:R-:W2:Y:S01]  /*00a0*/  @!P2 LDC.64 R8, c[0x0][0x388] ;  /* 0x0000e200ff08ab82 */ /* 0x000ea20000000a00 */
[----:B---3--:R-:W-:-:S05]  /*00b0*/  @!P2 IMAD R7, R3, UR8, R0 ;  /* 0x000000080307ac24 */ /* 0x008fca000f8e0200 */
[----:B------:R-:W-:Y:S02]  /*00c0*/  @!P1 IMAD R13, R5, UR8, R0 ;  /* 0x00000008050d9c24 */ /* 0x000fe4000f8e0200 */
[----:B------:R-:W3:Y:S01]  /*00d0*/  @!P1 LDC.64 R10, c[0x0][0x380] ;  /* 0x0000e000ff0a9b82 */ /* 0x000ee20000000a00 */
[----:B--2---:R-:W-:-:S06]  /*00e0*/  @!P2 IMAD.WIDE.U32 R8, R7, 0x4, R8 ;  /* 0x000000040708a825 */ /* 0x004fcc00078e0008 */
[----:B-1----:R-:W2:Y:S01]  /*00f0*/  @!P2 LDG.E R9, desc[UR6][R8.64] ;  /* 0x000000060809a981 */ /* 0x002ea2000c1e1900 */
[----:B---3--:R-:W-:-:S06]  /*0100*/  @!P1 IMAD.WIDE.U32 R10, R13, 0x4, R10 ;  /* 0x000000040d0a9825 */ /* 0x008fcc00078e000a */
[----:B------:R-:W3:Y:S01]  /*0110*/  @!P1 LDG.E R11, desc[UR6][R10.64] ;  /* 0x000000060a0b9981 */ /* 0x000ee2000c1e1900 */
[----:B------:R-:W-:Y:S02]  /*0120*/  UMOV UR4, 0x400 ;  /* 0x0000040000047882 */ /* 0x000fe40000000000 */
[----:B----4-:R-:W-:Y:S01]  /*0130*/  ULEA UR4, UR5, UR4, 0x18 ;  /* 0x0000000405047291 */ /* 0x010fe2000f8ec0ff */
[----:B------:R-:W-:Y:S02]  /*0140*/  SHF.L.U32 R2, R3, 0x2, RZ ;  /* 0x0000000203027819 */ /* 0x000fe400000006ff */
[----:B0-----:R-:W-:-:S03]  /*0150*/  ISETP.LE.AND P0, PT, R4, UR8, PT ;  /* 0x0000000804007c0c */ /* 0x001fc6000bf03270 */
[----:B------:R-:W-:Y:S02]  /*0160*/  IADD3 R7, PT, PT, R2, UR4, RZ ;  /* 0x0000000402077c10 */ /* 0x000fe4000fffe0ff */
[C---:B------:R-:W-:Y:S02]  /*0170*/  LEA R4, R0.reuse, UR4, 0x2 ;  /* 0x0000000400047c11 */ /* 0x040fe4000f8e10ff */
[C---:B------:R-:W-:Y:S02]  /*0180*/  LEA R16, R0.reuse, R7, 0x2 ;  /* 0x0000000700107211 */ /* 0x040fe400078e10ff */
[----:B------:R-:W-:Y:S01]  /*0190*/  ISETP.GE.OR P0, PT, R0, R5, P0 ;  /* 0x000000050000720c */ /* 0x000fe20000706670 */
[----:B--2---:R0:W-:Y:S04]  /*01a0*/  @!P2 STS [R4], R9 ;  /* 0x000000090400a388 */ /* 0x0041e80000000800 */
[----:B---3--:R0:W-:Y:S01]  /*01b0*/  @!P1 STS [R16], R11 ;  /* 0x0000000b10009388 */ /* 0x0081e20000000800 */
[----:B------:R-:W-:Y:S07]  /*01c0*/  BAR.SYNC.DEFER_BLOCKING 0x0 ;  /* 0x0000000000007b1d */ /* 0x000fee0000010000 */
[----:B------:R-:W-:Y:S05]  /*01d0*/  @P0 EXIT ;  /* 0x000000000000094d */ /* 0x000fea0003800000 */
[----:B------:R-:W-:-:S13]  /*01e0*/  ISETP.GE.AND P0, PT, R3, 0x1, PT ;  /* 0x000000010300780c */ /* 0x000fda0003f06270 */
[----:B------:R-:W-:Y:S05]  /*01f0*/  @!P0 BRA `(.L_x_49) ;  /* 0x0000000400848947 */ /* 0x000fea0003800000 */
[C---:B------:R-:W-:Y:S01]  /*0200*/  IADD3 R6, PT, PT, R3.reuse, -0x1, RZ ;  /* 0xffffffff03067810 */ /* 0x040fe20007ffe0ff */
[----:B------:R-:W-:Y:S01]  /*0210*/  HFMA2 R17, -RZ, RZ, 0, 0 ;  /* 0x00000000ff117431 */ /* 0x000fe200000001ff */
[----:B------:R-:W-:Y:S02]  /*0220*/  LOP3.LUT R22, R3, 0x7, RZ, 0xc0, !PT ;  /* 0x0000000703167812 */ /* 0x000fe400078ec0ff */
[----:B------:R-:W-:Y:S01]  /*0230*/  ISETP.GE.U32.AND P1, PT, R6, 0x7, PT ;  /* 0x000000070600780c */ /* 0x000fe20003f26070 */
[----:B------:R-:W-:Y:S01]  /*0240*/  IMAD R6, R0, R3, RZ ;  /* 0x0000000300067224 */ /* 0x000fe200078e02ff */
[----:B------:R-:W-:-:S11]  /*0250*/  ISETP.NE.AND P0, PT, R22, RZ, PT ;  /* 0x000000ff1600720c */ /* 0x000fd60003f05270 */
[----:B------:R-:W-:Y:S05]  /*0260*/  @!P1 BRA `(.L_x_50) ;  /* 0x0000000000889947 */ /* 0x000fea0003800000 */
[----:B------:R1:W2:Y:S01]  /*0270*/  LDS R18, [R16] ;  /* 0x0000000010127984 */ /* 0x0002a20000000800 */
[----:B0-----:R-:W0:Y:S01]  /*0280*/  LDC.64 R8, c[0x0][0x398] ;  /* 0x0000e600ff087b82 */ /* 0x001e220000000a00 */
[----:B------:R-:W-:Y:S01]  /*0290*/  LOP3.LUT R17, R3, 0x7ffffff8, RZ, 0xc0, !PT ;  /* 0x7ffffff803117812 */ /* 0x000fe200078ec0ff */
[----:B------:R-:W-:-:S03]  /*02a0*/  UIADD3 UR5, UPT, UPT, UR4, 0x10, URZ ;  /* 0x0000001004057890 */ /* 0x000fc6000fffe0ff */
[----:B------:R-:W-:Y:S01]  /*02b0*/  IADD3 R19, PT, PT, -R17, RZ, RZ ;  /* 0x000000ff11137210 */ /* 0x000fe20007ffe1ff */
[----:B0-----:R-:W-:-:S03]  /*02c0*/  IMAD.WIDE.U32 R8, R6, 0x4, R8 ;  /* 0x0000000406087825 */ /* 0x001fc600078e0008 */
[----:B------:R-:W-:-:S04]  /*02d0*/  IADD3 R20, P1, PT, R8, 0x10, RZ ;  /* 0x0000001008147810 */ /* 0x000fc80007f3e0ff */
[----:B-12---:R-:W-:-:S09]  /*02e0*/  IADD3.X R24, PT, PT, RZ, R9, RZ, P1, !PT ;  /* 0x00000009ff187210 */ /* 0x006fd20000ffe4ff */
.L_x_51:
[----:B-1----:R-:W0:Y:S04]  /*02f0*/  LDS.128 R8, [UR5+-0x10] ;  /* 0xfffff005ff087984 */ /* 0x002e280008000c00 */
[----:B------:R-:W1:Y:S01]  /*0300*/  LDS.128 R12, [UR5] ;  /* 0x00000005ff0c7984 */ /* 0x000e620008000c00 */
[----:B------:R-:W-:-:S04]  /*0310*/  IADD3 R19, PT, PT, R19, 0x8, RZ ;  /* 0x0000000813137810 */ /* 0x000fc80007ffe0ff */
[----:B------:R-:W-:Y:S01]  /*0320*/  ISETP.NE.AND P1, PT, R19, RZ, PT ;  /* 0x000000ff1300720c */ /* 0x000fe20003f25270 */
[----:B------:R-:W-:Y:S01]  /*0330*/  UIADD3 UR5, UPT, UPT, UR5, 0x20, URZ ;  /* 0x0000002005057890 */ /* 0x000fe2000fffe0ff */
[C---:B0-----:R-:W-:Y:S01]  /*0340*/  FMUL R21, R18.reuse, R8 ;  /* 0x0000000812157220 */ /* 0x041fe20000400000 */
[C---:B------:R-:W-:Y:S01]  /*0350*/  FMUL R23, R18.reuse, R9 ;  /* 0x0000000912177220 */ /* 0x040fe20000400000 */
[----:B------:R-:W-:Y:S01]  /*0360*/  MOV R8, R20 ;  /* 0x0000001400087202 */ /* 0x000fe20000000f00 */
[C---:B------:R-:W-:Y:S01]  /*0370*/  FMUL R25, R18.reuse, R10 ;  /* 0x0000000a12197220 */ /* 0x040fe20000400000 */
[----:B------:R-:W-:Y:S01]  /*0380*/  MOV R9, R24 ;  /* 0x0000001800097202 */ /* 0x000fe20000000f00 */
[C---:B------:R-:W-:Y:S01]  /*0390*/  FMUL R11, R18.reuse, R11 ;  /* 0x0000000b120b7220 */ /* 0x040fe20000400000 */
[C---:B-1----:R-:W-:Y:S01]  /*03a0*/  FMUL R27, R18.reuse, R12 ;  /* 0x0000000c121b7220 */ /* 0x042fe20000400000 */
[C---:B------:R-:W-:Y:S01]  /*03b0*/  FMUL R13, R18.reuse, R13 ;  /* 0x0000000d120d7220 */ /* 0x040fe20000400000 */
[C---:B------:R-:W-:Y:S01]  /*03c0*/  FMUL R29, R18.reuse, R14 ;  /* 0x0000000e121d7220 */ /* 0x040fe20000400000 */
[----:B------:R1:W-:Y:S01]  /*03d0*/  REDG.E.ADD.F32.FTZ.RN.STRONG.GPU desc[UR6][R8.64+-0x10], R21 ;  /* 0xfffff015080079a6 */ /* 0x0003e2000c12f306 */
[----:B------:R-:W-:-:S03]  /*03e0*/  FMUL R15, R18, R15 ;  /* 0x0000000f120f7220 */ /* 0x000fc60000400000 */
[----:B------:R1:W-:Y:S04]  /*03f0*/  REDG.E.ADD.F32.FTZ.RN.STRONG.GPU desc[UR6][R8.64+-0xc], R23 ;  /* 0xfffff417080079a6 */ /* 0x0003e8000c12f306 */
[----:B------:R1:W-:Y:S01]  /*0400*/  REDG.E.ADD.F32.FTZ.RN.STRONG.GPU desc[UR6][R8.64+-0x8], R25 ;  /* 0xfffff819080079a6 */ /* 0x0003e2000c12f306 */
[----:B------:R-:W-:-:S03]  /*0410*/  IADD3 R20, P2, PT, R8, 0x20, RZ ;  /* 0x0000002008147810 */ /* 0x000fc60007f5e0ff */
[----:B------:R1:W-:Y:S04]  /*0420*/  REDG.E.ADD.F32.FTZ.RN.STRONG.GPU desc[UR6][R8.64+-0x4], R11 ;  /* 0xfffffc0b080079a6 */ /* 0x0003e8000c12f306 */
[----:B------:R1:W-:Y:S04]  /*0430*/  REDG.E.ADD.F32.FTZ.RN.STRONG.GPU desc[UR6][R8.64], R27 ;  /* 0x0000001b080079a6 */ /* 0x0003e8000c12f306 */
[----:B------:R1:W-:Y:S04]  /*0440*/  REDG.E.ADD.F32.FTZ.RN.STRONG.GPU desc[UR6][R8.64+0x4], R13 ;  /* 0x0000040d080079a6 */ /* 0x0003e8000c12f306 */
[----:B------:R1:W-:Y:S01]  /*0450*/  REDG.E.ADD.F32.FTZ.RN.STRONG.GPU desc[UR6][R8.64+0x8], R29 ;  /* 0x0000081d080079a6 */ /* 0x0003e2000c12f306 */
[----:B------:R-:W-:-:S03]  /*0460*/  IADD3.X R24, PT, PT, RZ, R9, RZ, P2, !PT ;  /* 0x00000009ff187210 */ /* 0x000fc600017fe4ff */
[----:B------:R1:W-:Y:S01]  /*0470*/  REDG.E.ADD.F32.FTZ.RN.STRONG.GPU desc[UR6][R8.64+0xc], R15 ;  /* 0x00000c0f080079a6 */ /* 0x0003e2000c12f306 */
[----:B------:R-:W-:Y:S05]  /*0480*/  @P1 BRA `(.L_x_51) ;  /* 0xfffffffc00981947 */ /* 0x000fea000383ffff */
.L_x_50:
[----:B------:R-:W-:Y:S05]  /*0490*/  @!P0 BRA `(.L_x_49) ;  /* 0x0000000000dc8947 */ /* 0x000fea0003800000 */
[----:B------:R-:W-:Y:S02]  /*04a0*/  ISETP.GE.U32.AND P1, PT, R22, 0x4, PT ;  /* 0x000000041600780c */ /* 0x000fe40003f26070 */
[----:B-1----:R-:W-:-:S04]  /*04b0*/  LOP3.LUT R23, R3, 0x3, RZ, 0xc0, !PT ;  /* 0x0000000303177812 */ /* 0x002fc800078ec0ff */
[----:B------:R-:W-:-:S07]  /*04c0*/  ISETP.NE.AND P0, PT, R23, RZ, PT ;  /* 0x000000ff1700720c */ /* 0x000fce0003f05270 */
[----:B------:R-:W-:Y:S06]  /*04d0*/  @!P1 BRA `(.L_x_52) ;  /* 0x0000000000549947 */ /* 0x000fec0003800000 */
[----:B------:R-:W-:Y:S01]  /*04e0*/  LEA R19, R17, UR4, 0x2 ;  /* 0x0000000411137c11 */ /* 0x000fe2000f8e10ff */
[----:B------:R-:W-:Y:S01]  /*04f0*/  LDS R18, [R16] ;  /* 0x0000000010127984 */ /* 0x000fe20000000800 */
[----:B------:R-:W1:Y:S01]  /*0500*/  LDC.64 R14, c[0x0][0x398] ;  /* 0x0000e600ff0e7b82 */ /* 0x000e620000000a00 */
[----:B------:R-:W2:Y:S01]  /*0510*/  LDCU.64 UR10, c[0x0][0x398] ;  /* 0x00007300ff0a77ac */ /* 0x000ea20008000a00 */
[CC--:B------:R-:W-:Y:S01]  /*0520*/  IADD3 R20, P1, PT, R6.reuse, R17.reuse, RZ ;  /* 0x0000001106147210 */ /* 0x0c0fe20007f3e0ff */
[----:B0-----:R-:W0:Y:S01]  /*0530*/  LDS.64 R10, [R19] ;  /* 0x00000000130a7984 */ /* 0x001e220000000a00 */
[----:B------:R-:W-:Y:S02]  /*0540*/  IADD3 R13, PT, PT, R6, R17, RZ ;  /* 0x00000011060d7210 */ /* 0x000fe40007ffe0ff */
[----:B------:R-:W-:Y:S01]  /*0550*/  IADD3.X R25, PT, PT, RZ, RZ, RZ, P1, !PT ;  /* 0x000000ffff197210 */ /* 0x000fe20000ffe4ff */
[----:B------:R-:W3:Y:S01]  /*0560*/  LDS.64 R8, [R19+0x8] ;  /* 0x0000080013087984 */ /* 0x000ee20000000a00 */
[----:B--2---:R-:W-:Y:S01]  /*0570*/  LEA R12, P1, R20, UR10, 0x2 ;  /* 0x0000000a140c7c11 */ /* 0x004fe2000f8210ff */
[----:B-1----:R-:W-:-:S03]  /*0580*/  IMAD.WIDE.U32 R14, R13, 0x4, R14 ;  /* 0x000000040d0e7825 */ /* 0x002fc600078e000e */
[----:B------:R-:W-:Y:S01]  /*0590*/  LEA.HI.X R13, R20, UR11, R25, 0x2, P1 ;  /* 0x0000000b140d7c11 */ /* 0x000fe200088f1419 */
[C---:B0-----:R-:W-:Y:S01]  /*05a0*/  FMUL R21, R18.reuse, R10 ;  /* 0x0000000a12157220 */ /* 0x041fe20000400000 */
[C---:B------:R-:W-:Y:S01]  /*05b0*/  FMUL R11, R18.reuse, R11 ;  /* 0x0000000b120b7220 */ /* 0x040fe20000400000 */
[C---:B---3--:R-:W-:Y:S01]  /*05c0*/  FMUL R19, R18.reuse, R8 ;  /* 0x0000000812137220 */ /* 0x048fe20000400000 */
[----:B------:R-:W-:Y:S02]  /*05d0*/  FMUL R9, R18, R9 ;  /* 0x0000000912097220 */ /* 0x000fe40000400000 */
[----:B------:R1:W-:Y:S04]  /*05e0*/  REDG.E.ADD.F32.FTZ.RN.STRONG.GPU desc[UR6][R14.64], R21 ;  /* 0x000000150e0079a6 */ /* 0x0003e8000c12f306 */
[----:B------:R1:W-:Y:S04]  /*05f0*/  REDG.E.ADD.F32.FTZ.RN.STRONG.GPU desc[UR6][R12.64+0x4], R11 ;  /* 0x0000040b0c0079a6 */ /* 0x0003e8000c12f306 */
[----:B------:R1:W-:Y:S04]  /*0600*/  REDG.E.ADD.F32.FTZ.RN.STRONG.GPU desc[UR6][R12.64+0x8], R19 ;  /* 0x000008130c0079a6 */ /* 0x0003e8000c12f306 */
[----:B------:R1:W-:Y:S01]  /*0610*/  REDG.E.ADD.F32.FTZ.RN.STRONG.GPU desc[UR6][R12.64+0xc], R9 ;  /* 0x00000c090c0079a6 */ /* 0x0003e2000c12f306 */
[----:B------:R-:W-:-:S07]  /*0620*/  IADD3 R17, PT, PT, R17, 0x4, RZ ;  /* 0x0000000411117810 */ /* 0x000fce0007ffe0ff */
.L_x_52:
[----:B------:R-:W-:Y:S05]  /*0630*/  @!P0 BRA `(.L_x_49) ;  /* 0x0000000000748947 */ /* 0x000fea0003800000 */
[----:B------:R-:W-:Y:S02]  /*0640*/  ISETP.NE.AND P1, PT, R23, 0x1, PT ;  /* 0x000000011700780c */ /* 0x000fe40003f25270 */
[----:B------:R-:W-:-:S04]  /*0650*/  LOP3.LUT R8, R3, 0x1, RZ, 0xc0, !PT ;  /* 0x0000000103087812 */ /* 0x000fc800078ec0ff */
[----:B------:R-:W-:-:S07]  /*0660*/  ISETP.NE.U32.AND P0, PT, R8, 0x1, PT ;  /* 0x000000010800780c */ /* 0x000fce0003f05070 */
[----:B------:R-:W-:Y:S06]  /*0670*/  @!P1 BRA `(.L_x_53) ;  /* 0x0000000000409947 */ /* 0x000fec0003800000 */
[----:B------:R-:W-:Y:S01]  /*0680*/  LEA R8, R17, UR4, 0x2 ;  /* 0x0000000411087c11 */ /* 0x000fe2000f8e10ff */
[----:B-1----:R-:W-:Y:S01]  /*0690*/  LDS R14, [R16] ;  /* 0x00000000100e7984 */ /* 0x002fe20000000800 */
[----:B------:R-:W1:Y:S01]  /*06a0*/  LDC.64 R12, c[0x0][0x398] ;  /* 0x0000e600ff0c7b82 */ /* 0x000e620000000a00 */
[----:B------:R-:W2:Y:S01]  /*06b0*/  LDCU.64 UR10, c[0x0][0x398] ;  /* 0x00007300ff0a77ac */ /* 0x000ea20008000a00 */
[CC--:B------:R-:W-:Y:S02]  /*06c0*/  IADD3 R18, P1, PT, R6.reuse, R17.reuse, RZ ;  /* 0x0000001106127210 */ /* 0x0c0fe40007f3e0ff */
[----:B0-----:R-:W0:Y:S01]  /*06d0*/  LDS.64 R8, [R8] ;  /* 0x0000000008087984 */ /* 0x001e220000000a00 */
[----:B------:R-:W-:Y:S02]  /*06e0*/  IADD3 R11, PT, PT, R6, R17, RZ ;  /* 0x00000011060b7210 */ /* 0x000fe40007ffe0ff */
[----:B------:R-:W-:Y:S02]  /*06f0*/  IADD3.X R19, PT, PT, RZ, RZ, RZ, P1, !PT ;  /* 0x000000ffff137210 */ /* 0x000fe40000ffe4ff */
[----:B--2---:R-:W-:Y:S01]  /*0700*/  LEA R10, P1, R18, UR10, 0x2 ;  /* 0x0000000a120a7c11 */ /* 0x004fe2000f8210ff */
[----:B-1----:R-:W-:-:S03]  /*0710*/  IMAD.WIDE.U32 R12, R11, 0x4, R12 ;  /* 0x000000040b0c7825 */ /* 0x002fc600078e000c */
[----:B------:R-:W-:Y:S01]  /*0720*/  LEA.HI.X R11, R18, UR11, R19, 0x2, P1 ;  /* 0x0000000b120b7c11 */ /* 0x000fe200088f1413 */
[C---:B0-----:R-:W-:Y:S01]  /*0730*/  FMUL R15, R14.reuse, R8 ;  /* 0x000000080e0f7220 */ /* 0x041fe20000400000 */
[----:B------:R-:W-:-:S04]  /*0740*/  FMUL R9, R14, R9 ;  /* 0x000000090e097220 */ /* 0x000fc80000400000 */
[----:B------:R2:W-:Y:S04]  /*0750*/  REDG.E.ADD.F32.FTZ.RN.STRONG.GPU desc[UR6][R12.64], R15 ;  /* 0x0000000f0c0079a6 */ /* 0x0005e8000c12f306 */
[----:B------:R2:W-:Y:S01]  /*0760*/  REDG.E.ADD.F32.FTZ.RN.STRONG.GPU desc[UR6][R10.64+0x4], R9 ;  /* 0x000004090a0079a6 */ /* 0x0005e2000c12f306 */
[----:B------:R-:W-:-:S07]  /*0770*/  IADD3 R17, PT, PT, R17, 0x2, RZ ;  /* 0x0000000211117810 */ /* 0x000fce0007ffe0ff */
.L_x_53:
[----:B------:R-:W-:Y:S05]  /*0780*/  @P0 BRA `(.L_x_49) ;  /* 0x0000000000200947 */ /* 0x000fea0003800000 */
[----:B--2---:R-:W-:Y:S01]  /*0790*/  LEA R10, R17, UR4, 0x2 ;  /* 0x00000004110a7c11 */ /* 0x004fe2000f8e10ff */
[----:B01----:R-:W-:Y:S01]  /*07a0*/  LDS R11, [R16] ;  /* 0x00000000100b7984 */ /* 0x003fe20000000800 */
[----:B------:R-:W0:Y:S01]  /*07b0*/  LDC.64 R8, c[0x0][0x398] ;  /* 0x0000e600ff087b82 */ /* 0x000e220000000a00 */
[----:B------:R-:W-:-:S03]  /*07c0*/  IADD3 R17, PT, PT, R6, R17, RZ ;  /* 0x0000001106117210 */ /* 0x000fc60007ffe0ff */
[----:B------:R-:W1:Y:S02]  /*07d0*/  LDS R10, [R10] ;  /* 0x000000000a0a7984 */ /* 0x000e640000000800 */
[----:B0-----:R-:W-:-:S04]  /*07e0*/  IMAD.WIDE.U32 R8, R17, 0x4, R8 ;  /* 0x0000000411087825 */ /* 0x001fc800078e0008 */
[----:B-1----:R-:W-:-:S05]  /*07f0*/  FMUL R11, R11, R10 ;  /* 0x0000000a0b0b7220 */ /* 0x002fca0000400000 */
[----:B------:R3:W-:Y:S02]  /*0800*/  REDG.E.ADD.F32.FTZ.RN.STRONG.GPU desc[UR6][R8.64], R11 ;  /* 0x0000000b080079a6 */ /* 0x0007e4000c12f306 */
.L_x_49:
[----:B0123--:R-:W0:Y:S01]  /*0810*/  LDS R11, [R16] ;  /* 0x00000000100b7984 */ /* 0x00fe220000000800 */
[----:B------:R-:W1:Y:S01]  /*0820*/  LDC.64 R8, c[0x0][0x3a0] ;  /* 0x0000e800ff087b82 */ /* 0x000e620000000a00 */
[C---:B------:R-:W-:Y:S02]  /*0830*/  ISETP.GE.U32.AND P0, PT, R5.reuse, 0x10, PT ;  /* 0x000000100500780c */ /* 0x040fe40003f06070 */
[----:B------:R-:W-:Y:S01]  /*0840*/  LOP3.LUT R6, R5, 0xf, RZ, 0xc0, !PT ;  /* 0x0000000f05067812 */ /* 0x000fe200078ec0ff */
[----:B------:R-:W-:Y:S01]  /*0850*/  HFMA2 R21, -RZ, RZ, 0, 0 ;  /* 0x00000000ff157431 */ /* 0x000fe200000001ff */
[----:B------:R-:W-:Y:S02]  /*0860*/  MOV R10, RZ ;  /* 0x000000ff000a7202 */ /* 0x000fe40000000f00 */
[----:B------:R-:W-:Y:S01]  /*0870*/  ISETP.NE.AND P1, PT, R6, RZ, PT ;  /* 0x000000ff0600720c */ /* 0x000fe20003f25270 */
[----:B-1----:R-:W-:-:S05]  /*0880*/  IMAD.WIDE.U32 R8, R0, 0x4, R8 ;  /* 0x0000000400087825 */ /* 0x002fca00078e0008 */
[----:B0-----:R0:W-:Y:S01]  /*0890*/  REDG.E.ADD.F32.FTZ.RN.STRONG.GPU desc[UR6][R8.64], R11 ;  /* 0x0000000b080079a6 */ /* 0x0011e2000c12f306 */
[----:B------:R-:W-:Y:S06]  /*08a0*/  @!P0 BRA `(.L_x_54) ;  /* 0x00000004002c8947 */ /* 0x000fec0003800000 */
[----:B------:R-:W-:Y:S02]  /*08b0*/  LOP3.LUT R10, R5, 0x7ffffff0, RZ, 0xc0, !PT ;  /* 0x7ffffff0050a7812 */ /* 0x000fe400078ec0ff */
[----:B0-----:R-:W-:Y:S02]  /*08c0*/  IADD3 R9, PT, PT, R7, 0x20, RZ ;  /* 0x0000002007097810 */ /* 0x001fe40007ffe0ff */
[----:B------:R-:W-:Y:S02]  /*08d0*/  MOV R21, RZ ;  /* 0x000000ff00157202 */ /* 0x000fe40000000f00 */
[----:B------:R-:W-:Y:S02]  /*08e0*/  MOV R8, R0 ;  /* 0x0000000000087202 */ /* 0x000fe40000000f00 */
[----:B------:R-:W-:-:S07]  /*08f0*/  IADD3 R11, PT, PT, -R10, RZ, RZ ;  /* 0x000000ff0a0b7210 */ /* 0x000fce0007ffe1ff */
.L_x_55:
[----:B------:R-:W0:Y:S01]  /*0900*/  LDC.64 R18, c[0x0][0x390] ;  /* 0x0000e400ff127b82 */ /* 0x000e220000000a00 */
[----:B------:R-:W-:Y:S04]  /*0910*/  LDS R26, [R9+-0x1c] ;  /* 0xffffe400091a7984 */ /* 0x000fe80000000800 */
[----:B------:R-:W-:Y:S01]  /*0920*/  LDS R29, [R9+-0x18] ;  /* 0xffffe800091d7984 */ /* 0x000fe20000000800 */
[----:B0-----:R-:W-:-:S05]  /*0930*/  IMAD.WIDE R18, R8, 0x4, R18 ;  /* 0x0000000408127825 */ /* 0x001fca00078e0212 */
[----:B------:R-:W2:Y:S01]  /*0940*/  LDG.E R12, desc[UR6][R18.64] ;  /* 0x00000006120c7981 */ /* 0x000ea2000c1e1900 */
[----:B------:R-:W-:-:S05]  /*0950*/  IMAD.WIDE R24, R3, 0x4, R18 ;  /* 0x0000000403187825 */ /* 0x000fca00078e0212 */
[----:B------:R0:W3:Y:S01]  /*0960*/  LDG.E R28, desc[UR6][R24.64] ;  /* 0x00000006181c7981 */ /* 0x0000e2000c1e1900 */
[----:B------:R-:W-:-:S05]  /*0970*/  IMAD.WIDE R16, R3, 0x4, R24 ;  /* 0x0000000403107825 */ /* 0x000fca00078e0218 */
[----:B------:R-:W4:Y:S01]  /*0980*/  LDG.E R22, desc[UR6][R16.64] ;  /* 0x0000000610167981 */ /* 0x000f22000c1e1900 */
[----:B------:R-:W-:-:S03]  /*0990*/  IMAD.WIDE R14, R3, 0x4, R16 ;  /* 0x00000004030e7825 */ /* 0x000fc600078e0210 */
[----:B0-----:R-:W2:Y:S04]  /*09a0*/  LDS R25, [R9+-0x20] ;  /* 0xffffe00009197984 */ /* 0x001ea80000000800 */
[----:B------:R0:W5:Y:S02]  /*09b0*/  LDG.E R27, desc[UR6][R14.64] ;  /* 0x000000060e1b7981 */ /* 0x000164000c1e1900 */
[----:B0-----:R-:W-:-:S05]  /*09c0*/  IMAD.WIDE R14, R3, 0x4, R14 ;  /* 0x00000004030e7825 */ /* 0x001fca00078e020e */
[----:B------:R-:W5:Y:S01]  /*09d0*/  LDG.E R13, desc[UR6][R14.64] ;  /* 0x000000060e0d7981 */ /* 0x000f62000c1e1900 */
[----:B------:R-:W-:-:S05]  /*09e0*/  IMAD.WIDE R16, R3, 0x4, R14 ;  /* 0x0000000403107825 */ /* 0x000fca00078e020e */
[----:B------:R-:W5:Y:S01]  /*09f0*/  LDG.E R23, desc[UR6][R16.64] ;  /* 0x0000000610177981 */ /* 0x000f62000c1e1900 */
[----:B------:R-:W-:-:S05]  /*0a00*/  IMAD.WIDE R18, R3, 0x4, R16 ;  /* 0x0000000403127825 */ /* 0x000fca00078e0210 */
[----:B------:R0:W5:Y:S02]  /*0a10*/  LDG.E R24, desc[UR6][R18.64] ;  /* 0x0000000612187981 */ /* 0x000164000c1e1900 */
[----:B0-----:R-:W-:-:S05]  /*0a20*/  IMAD.WIDE R18, R3, 0x4, R18 ;  /* 0x0000000403127825 */ /* 0x001fca00078e0212 */
[----:B------:R0:W5:Y:S01]  /*0a30*/  LDG.E R20, desc[UR6][R18.64] ;  /* 0x0000000612147981 */ /* 0x000162000c1e1900 */
[----:B------:R-:W-:-:S04]  /*0a40*/  IMAD.WIDE R14, R3, 0x4, R18 ;  /* 0x00000004030e7825 */ /* 0x000fc800078e0212 */
[----:B------:R-:W-:-:S04]  /*0a50*/  IMAD.WIDE R16, R3, 0x4, R14 ;  /* 0x0000000403107825 */ /* 0x000fc800078e020e */
[----:B0-----:R-:W-:-:S04]  /*0a60*/  IMAD.WIDE R18, R3, 0x4, R16 ;  /* 0x0000000403127825 */ /* 0x001fc800078e0210 */
[----:B--2---:R-:W-:Y:S02]  /*0a70*/  FFMA R21, R25, R12, R21 ;  /* 0x0000000c19157223 */ /* 0x004fe40000000015 */
[----:B------:R-:W5:Y:S04]  /*0a80*/  LDS R12, [R9+-0x14] ;  /* 0xffffec00090c7984 */ /* 0x000f680000000800 */
[----:B------:R-:W2:Y:S04]  /*0a90*/  LDG.E R25, desc[UR6][R14.64] ;  /* 0x000000060e197981 */ /* 0x000ea8000c1e1900 */
[----:B------:R0:W2:Y:S01]  /*0aa0*/  LDG.E R14, desc[UR6][R16.64] ;  /* 0x00000006100e7981 */ /* 0x0000a2000c1e1900 */
[----:B---3--:R-:W-:-:S03]  /*0ab0*/  FFMA R26, R26, R28, R21 ;  /* 0x0000001c1a1a7223 */ /* 0x008fc60000000015 */
[----:B------:R1:W3:Y:S01]  /*0ac0*/  LDG.E R21, desc[UR6][R18.64] ;  /* 0x0000000612157981 */ /* 0x0002e2000c1e1900 */
[----:B----4-:R-:W-:Y:S01]  /*0ad0*/  FFMA R22, R29, R22, R26 ;  /* 0x000000161d167223 */ /* 0x010fe2000000001a */
[----:B0-----:R-:W-:-:S04]  /*0ae0*/  IMAD.WIDE R16, R3, 0x4, R18 ;  /* 0x0000000403107825 */ /* 0x001fc800078e0212 */
[C---:B------:R-:W-:Y:S02]  /*0af0*/  IMAD.WIDE R28, R3.reuse, 0x4, R16 ;  /* 0x00000004031c7825 */ /* 0x040fe400078e0210 */
[----:B------:R0:W4:Y:S02]  /*0b00*/  LDG.E R16, desc[UR6][R16.64] ;  /* 0x0000000610107981 */ /* 0x000124000c1e1900 */
[C---:B-1----:R-:W-:Y:S02]  /*0b10*/  IMAD.WIDE R18, R3.reuse, 0x4, R28 ;  /* 0x0000000403127825 */ /* 0x042fe400078e021c */
[----:B------:R-:W4:Y:S02]  /*0b20*/  LDG.E R28, desc[UR6][R28.64] ;  /* 0x000000061c1c7981 */ /* 0x000f24000c1e1900 */
[----:B-----5:R-:W-:Y:S01]  /*0b30*/  FFMA R12, R12, R27, R22 ;  /* 0x0000001b0c0c7223 */ /* 0x020fe20000000016 */
[C---:B------:R-:W-:Y:S01]  /*0b40*/  IMAD.WIDE R26, R3.reuse, 0x4, R18 ;  /* 0x00000004031a7825 */ /* 0x040fe200078e0212 */
[----:B------:R1:W5:Y:S04]  /*0b50*/  LDG.E R22, desc[UR6][R18.64] ;  /* 0x0000000612167981 */ /* 0x000368000c1e1900 */
[----:B------:R1:W5:Y:S04]  /*0b60*/  LDG.E R15, desc[UR6][R26.64] ;  /* 0x000000061a0f7981 */ /* 0x000368000c1e1900 */
[----:B0-----:R-:W0:Y:S04]  /*0b70*/  LDS R17, [R9+-0x10] ;  /* 0xfffff00009117984 */ /* 0x001e280000000800 */
[----:B-1----:R-:W-:Y:S01]  /*0b80*/  LDS R18, [R9+0x8] ;  /* 0x0000080009127984 */ /* 0x002fe20000000800 */
[----:B------:R-:W-:-:S03]  /*0b90*/  IMAD.WIDE R26, R3, 0x4, R26 ;  /* 0x00000004031a7825 */ /* 0x000fc600078e021a */
[----:B------:R-:W-:Y:S04]  /*0ba0*/  LDS R19, [R9+0xc] ;  /* 0x00000c0009137984 */ /* 0x000fe80000000800 */
[----:B------:R-:W5:Y:S01]  /*0bb0*/  LDG.E R26, desc[UR6][R26.64] ;  /* 0x000000061a1a7981 */ /* 0x000f62000c1e1900 */
[----:B0-----:R-:W-:-:S03]  /*0bc0*/  FFMA R12, R17, R13, R12 ;  /* 0x0000000d110c7223 */ /* 0x001fc6000000000c */
[----:B------:R-:W0:Y:S04]  /*0bd0*/  LDS R13, [R9+-0xc] ;  /* 0xfffff400090d7984 */ /* 0x000e280000000800 */
[----:B------:R-:W1:Y:S01]  /*0be0*/  LDS R17, [R9+-0x8] ;  /* 0xfffff80009117984 */ /* 0x000e620000000800 */
[----:B0-----:R-:W-:-:S03]  /*0bf0*/  FFMA R13, R13, R23, R12 ;  /* 0x000000170d0d7223 */ /* 0x001fc6000000000c */
[----:B------:R-:W0:Y:S04]  /*0c00*/  LDS R23, [R9+-0x4] ;  /* 0xfffffc0009177984 */ /* 0x000e280000000800 */
[----:B------:R-:W2:Y:S01]  /*0c10*/  LDS R12, [R9] ;  /* 0x00000000090c7984 */ /* 0x000ea20000000800 */
[----:B-1----:R-:W-:-:S03]  /*0c20*/  FFMA R17, R17, R24, R13 ;  /* 0x0000001811117223 */ /* 0x002fc6000000000d */
[----:B------:R-:W1:Y:S01]  /*0c30*/  LDS R13, [R9+0x4] ;  /* 0x00000400090d7984 */ /* 0x000e620000000800 */
[----:B0-----:R-:W-:-:S03]  /*0c40*/  FFMA R23, R23, R20, R17 ;  /* 0x0000001417177223 */ /* 0x001fc60000000011 */
[----:B------:R-:W0:Y:S01]  /*0c50*/  LDS R17, [R9+0x10] ;  /* 0x0000100009117984 */ /* 0x000e220000000800 */
[----:B------:R-:W-:-:S04]  /*0c60*/  IADD3 R11, PT, PT, R11, 0x10, RZ ;  /* 0x000000100b0b7810 */ /* 0x000fc80007ffe0ff */
[----:B------:R-:W-:Y:S02]  /*0c70*/  ISETP.NE.AND P0, PT, R11, RZ, PT ;  /* 0x000000ff0b00720c */ /* 0x000fe40003f05270 */
[----:B------:R-:W-:Y:S01]  /*0c80*/  LEA R8, R3, R8, 0x4 ;  /* 0x0000000803087211 */ /* 0x000fe200078e20ff */
[----:B--2---:R-:W-:Y:S02]  /*0c90*/  FFMA R20, R12, R25, R23 ;  /* 0x000000190c147223 */ /* 0x004fe40000000017 */
[----:B------:R-:W5:Y:S04]  /*0ca0*/  LDS R23, [R9+0x14] ;  /* 0x0000140009177984 */ /* 0x000f680000000800 */
[----:B------:R-:W2:Y:S01]  /*0cb0*/  LDS R12, [R9+0x18] ;  /* 0x00001800090c7984 */ /* 0x000ea20000000800 */
[----:B-1----:R-:W-:-:S03]  /*0cc0*/  FFMA R13, R13, R14, R20 ;  /* 0x0000000e0d0d7223 */ /* 0x002fc60000000014 */
[----:B------:R1:W1:Y:S01]  /*0cd0*/  LDS R14, [R9+0x1c] ;  /* 0x00001c00090e7984 */ /* 0x0002620000000800 */
[----:B---3--:R-:W-:-:S04]  /*0ce0*/  FFMA R18, R18, R21, R13 ;  /* 0x0000001512127223 */ /* 0x008fc8000000000d */
[----:B----4-:R-:W-:-:S04]  /*0cf0*/  FFMA R16, R19, R16, R18 ;  /* 0x0000001013107223 */ /* 0x010fc80000000012 */
[----:B0-----:R-:W-:-:S04]  /*0d00*/  FFMA R16, R17, R28, R16 ;  /* 0x0000001c11107223 */ /* 0x001fc80000000010 */
[----:B-----5:R-:W-:-:S04]  /*0d10*/  FFMA R23, R23, R22, R16 ;  /* 0x0000001617177223 */ /* 0x020fc80000000010 */
[----:B--2---:R-:W-:Y:S01]  /*0d20*/  FFMA R15, R12, R15, R23 ;  /* 0x0000000f0c0f7223 */ /* 0x004fe20000000017 */
[----:B-1----:R-:W-:-:S03]  /*0d30*/  IADD3 R9, PT, PT, R9, 0x40, RZ ;  /* 0x0000004009097810 */ /* 0x002fc60007ffe0ff */
[----:B------:R-:W-:Y:S01]  /*0d40*/  FFMA R21, R14, R26, R15 ;  /* 0x0000001a0e157223 */ /* 0x000fe2000000000f */
[----:B------:R-:W-:Y:S06]  /*0d50*/  @P0 BRA `(.L_x_55) ;  /* 0xfffffff800e80947 */ /* 0x000fec000383ffff */
.L_x_54:
[----:B------:R-:W-:Y:S05]  /*0d60*/  @!P1 BRA `(.L_x_56) ;  /* 0x0000000400409947 */ /* 0x000fea0003800000 */
[----:B------:R-:W-:Y:S02]  /*0d70*/  ISETP.GE.U32.AND P0, PT, R6, 0x8, PT ;  /* 0x000000080600780c */ /* 0x000fe40003f06070 */
[----:B------:R-:W-:-:S04]  /*0d80*/  LOP3.LUT R24, R5, 0x7, RZ, 0xc0, !PT ;  /* 0x0000000705187812 */ /* 0x000fc800078ec0ff */
[----:B------:R-:W-:-:S07]  /*0d90*/  ISETP.NE.AND P1, PT, R24, RZ, PT ;  /* 0x000000ff1800720c */ /* 0x000fce0003f25270 */
[----:B------:R-:W-:Y:S06]  /*0da0*/  @!P0 BRA `(.L_x_57) ;  /* 0x0000000000908947 */ /* 0x000fec0003800000 */
[----:B------:R-:W1:Y:S01]  /*0db0*/  LDC.64 R26, c[0x0][0x390] ;  /* 0x0000e400ff1a7b82 */ /* 0x000e620000000a00 */
[----:B0-----:R-:W-:-:S04]  /*0dc0*/  IMAD R9, R10, R3, R0 ;  /* 0x000000030a097224 */ /* 0x001fc800078e0200 */
[----:B-1----:R-:W-:-:S05]  /*0dd0*/  IMAD.WIDE R26, R9, 0x4, R26 ;  /* 0x00000004091a7825 */ /* 0x002fca00078e021a */
[----:B------:R0:W2:Y:S01]  /*0de0*/  LDG.E R20, desc[UR6][R26.64] ;  /* 0x000000061a147981 */ /* 0x0000a2000c1e1900 */
[----:B------:R-:W-:-:S05]  /*0df0*/  IMAD.WIDE R28, R3, 0x4, R26 ;  /* 0x00000004031c7825 */ /* 0x000fca00078e021a */
[----:B------:R-:W3:Y:S01]  /*0e00*/  LDG.E R6, desc[UR6][R28.64] ;  /* 0x000000061c067981 */ /* 0x000ee2000c1e1900 */
[----:B------:R-:W-:-:S05]  /*0e10*/  IMAD.WIDE R22, R3, 0x4, R28 ;  /* 0x0000000403167825 */ /* 0x000fca00078e021c */
[----:B------:R1:W4:Y:S01]  /*0e20*/  LDG.E R11, desc[UR6][R22.64] ;  /* 0x00000006160b7981 */ /* 0x000322000c1e1900 */
[----:B------:R-:W-:-:S04]  /*0e30*/  IMAD.WIDE R12, R3, 0x4, R22 ;  /* 0x00000004030c7825 */ /* 0x000fc800078e0216 */
[C---:B------:R-:W-:Y:S02]  /*0e40*/  IMAD.WIDE R14, R3.reuse, 0x4, R12 ;  /* 0x00000004030e7825 */ /* 0x040fe400078e020c */
[----:B------:R-:W5:Y:S02]  /*0e50*/  LDG.E R12, desc[UR6][R12.64] ;  /* 0x000000060c0c7981 */ /* 0x000f64000c1e1900 */
[C---:B------:R-:W-:Y:S02]  /*0e60*/  IMAD.WIDE R8, R3.reuse, 0x4, R14 ;  /* 0x0000000403087825 */ /* 0x040fe400078e020e */
[----:B------:R1:W5:Y:S02]  /*0e70*/  LDG.E R14, desc[UR6][R14.64] ;  /* 0x000000060e0e7981 */ /* 0x000364000c1e1900 */
[C---:B------:R-:W-:Y:S02]  /*0e80*/  IMAD.WIDE R16, R3.reuse, 0x4, R8 ;  /* 0x0000000403107825 */ /* 0x040fe400078e0208 */
[----:B------:R1:W5:Y:S02]  /*0e90*/  LDG.E R8, desc[UR6][R8.64] ;  /* 0x0000000608087981 */ /* 0x000364000c1e1900 */
[----:B------:R-:W-:-:S02]  /*0ea0*/  IMAD.WIDE R18, R3, 0x4, R16 ;  /* 0x0000000403127825 */ /* 0x000fc400078e0210 */
[----:B------:R-:W5:Y:S04]  /*0eb0*/  LDG.E R16, desc[UR6][R16.64] ;  /* 0x0000000610107981 */ /* 0x000f68000c1e1900 */
[----:B------:R-:W5:Y:S01]  /*0ec0*/  LDG.E R18, desc[UR6][R18.64] ;  /* 0x0000000612127981 */ /* 0x000f62000c1e1900 */
[----:B------:R-:W-:-:S05]  /*0ed0*/  LEA R25, R10, R7, 0x2 ;  /* 0x000000070a197211 */ /* 0x000fca00078e10ff */
[----:B0-----:R-:W2:Y:S04]  /*0ee0*/  LDS R26, [R25] ;  /* 0x00000000191a7984 */ /* 0x001ea80000000800 */
[----:B-1----:R-:W3:Y:S04]  /*0ef0*/  LDS R22, [R25+0x4] ;  /* 0x0000040019167984 */ /* 0x002ee80000000800 */
[----:B------:R-:W4:Y:S04]  /*0f00*/  LDS R27, [R25+0x8] ;  /* 0x00000800191b7984 */ /* 0x000f280000000800 */
[----:B------:R-:W5:Y:S04]  /*0f10*/  LDS R28, [R25+0xc] ;  /* 0x00000c00191c7984 */ /* 0x000f680000000800 */
[----:B------:R-:W0:Y:S04]  /*0f20*/  LDS R15, [R25+0x10] ;  /* 0x00001000190f7984 */ /* 0x000e280000000800 */
[----:B------:R-:W1:Y:S04]  /*0f30*/  LDS R13, [R25+0x14] ;  /* 0x00001400190d7984 */ /* 0x000e680000000800 */
[----:B------:R-:W1:Y:S04]  /*0f40*/  LDS R9, [R25+0x18] ;  /* 0x0000180019097984 */ /* 0x000e680000000800 */
[----:B------:R-:W1:Y:S01]  /*0f50*/  LDS R23, [R25+0x1c] ;  /* 0x00001c0019177984 */ /* 0x000e620000000800 */
[----:B------:R-:W-:Y:S01]  /*0f60*/  IADD3 R10, PT, PT, R10, 0x8, RZ ;  /* 0x000000080a0a7810 */ /* 0x000fe20007ffe0ff */
[----:B--2---:R-:W-:-:S04]  /*0f70*/  FFMA R21, R26, R20, R21 ;  /* 0x000000141a157223 */ /* 0x004fc80000000015 */
[----:B---3--:R-:W-:-:S04]  /*0f80*/  FFMA R6, R22, R6, R21 ;  /* 0x0000000616067223 */ /* 0x008fc80000000015 */
[----:B----4-:R-:W-:-:S04]  /*0f90*/  FFMA R11, R27, R11, R6 ;  /* 0x0000000b1b0b7223 */ /* 0x010fc80000000006 */
[----:B-----5:R-:W-:-:S04]  /*0fa0*/  FFMA R12, R28, R12, R11 ;  /* 0x0000000c1c0c7223 */ /* 0x020fc8000000000b */
[----:B0-----:R-:W-:-:S04]  /*0fb0*/  FFMA R12, R15, R14, R12 ;  /* 0x0000000e0f0c7223 */ /* 0x001fc8000000000c */
[----:B-1----:R-:W-:-:S04]  /*0fc0*/  FFMA R8, R13, R8, R12 ;  /* 0x000000080d087223 */ /* 0x002fc8000000000c */
[----:B------:R-:W-:-:S04]  /*0fd0*/  FFMA R8, R9, R16, R8 ;  /* 0x0000001009087223 */ /* 0x000fc80000000008 */
[----:B------:R-:W-:-:S07]  /*0fe0*/  FFMA R21, R23, R18, R8 ;  /* 0x0000001217157223 */ /* 0x000fce0000000008 */
.L_x_57:
[----:B------:R-:W-:Y:S05]  /*0ff0*/  @!P1 BRA `(.L_x_56) ;  /* 0x00000000009c9947 */ /* 0x000fea0003800000 */
[----:B------:R-:W-:Y:S02]  /*1000*/  ISETP.GE.U32.AND P0, PT, R24, 0x4, PT ;  /* 0x000000041800780c */ /* 0x000fe40003f06070 */
[----:B------:R-:W-:-:S04]  /*1010*/  LOP3.LUT R5, R5, 0x3, RZ, 0xc0, !PT ;  /* 0x0000000305057812 */ /* 0x000fc800078ec0ff */
[----:B------:R-:W-:-:S07]  /*1020*/  ISETP.NE.AND P1, PT, R5, RZ, PT ;  /* 0x000000ff0500720c */ /* 0x000fce0003f25270 */
[----:B------:R-:W-:Y:S06]  /*1030*/  @!P0 BRA `(.L_x_58) ;  /* 0x0000000000508947 */ /* 0x000fec0003800000 */
[----:B0-----:R-:W0:Y:S01]  /*1040*/  LDC.64 R8, c[0x0][0x390] ;  /* 0x0000e400ff087b82 */ /* 0x001e220000000a00 */
[----:B------:R-:W-:-:S04]  /*1050*/  IMAD R11, R10, R3, R0 ;  /* 0x000000030a0b7224 */ /* 0x000fc800078e0200 */
[----:B0-----:R-:W-:-:S04]  /*1060*/  IMAD.WIDE R8, R11, 0x4, R8 ;  /* 0x000000040b087825 */ /* 0x001fc800078e0208 */
[C---:B------:R-:W-:Y:S02]  /*1070*/  IMAD.WIDE R12, R3.reuse, 0x4, R8 ;  /* 0x00000004030c7825 */ /* 0x040fe400078e0208 */
[----:B------:R-:W2:Y:S02]  /*1080*/  LDG.E R8, desc[UR6][R8.64] ;  /* 0x0000000608087981 */ /* 0x000ea4000c1e1900 */
[C---:B------:R-:W-:Y:S02]  /*1090*/  IMAD.WIDE R14, R3.reuse, 0x4, R12 ;  /* 0x00000004030e7825 */ /* 0x040fe400078e020c */
[----:B------:R-:W3:Y:S02]  /*10a0*/  LDG.E R12, desc[UR6][R12.64] ;  /* 0x000000060c0c7981 */ /* 0x000ee4000c1e1900 */
[----:B------:R-:W-:Y:S02]  /*10b0*/  IMAD.WIDE R16, R3, 0x4, R14 ;  /* 0x0000000403107825 */ /* 0x000fe400078e020e */
[----:B------:R-:W4:Y:S04]  /*10c0*/  LDG.E R14, desc[UR6][R14.64] ;  /* 0x000000060e0e7981 */ /* 0x000f28000c1e1900 */
[----:B------:R-:W5:Y:S01]  /*10d0*/  LDG.E R16, desc[UR6][R16.64] ;  /* 0x0000000610107981 */ /* 0x000f62000c1e1900 */
[----:B------:R-:W-:-:S02]  /*10e0*/  LEA R7, R10, R7, 0x2 ;  /* 0x000000070a077211 */ /* 0x000fc400078e10ff */
[----:B------:R-:W-:-:S03]  /*10f0*/  IADD3 R10, PT, PT, R10, 0x4, RZ ;  /* 0x000000040a0a7810 */ /* 0x000fc60007ffe0ff */
[----:B------:R-:W2:Y:S04]  /*1100*/  LDS R6, [R7] ;  /* 0x0000000007067984 */ /* 0x000ea80000000800 */
[----:B------:R-:W3:Y:S04]  /*1110*/  LDS R11, [R7+0x4] ;  /* 0x00000400070b7984 */ /* 0x000ee80000000800 */
[----:B------:R-:W4:Y:S04]  /*1120*/  LDS R19, [R7+0x8] ;  /* 0x0000080007137984 */ /* 0x000f280000000800 */
[----:B------:R-:W5:Y:S01]  /*1130*/  LDS R23, [R7+0xc] ;  /* 0x00000c0007177984 */ /* 0x000f620000000800 */
[----:B--2---:R-:W-:-:S04]  /*1140*/  FFMA R6, R6, R8, R21 ;  /* 0x0000000806067223 */ /* 0x004fc80000000015 */
[----:B---3--:R-:W-:-:S04]  /*1150*/  FFMA R6, R11, R12, R6 ;  /* 0x0000000c0b067223 */ /* 0x008fc80000000006 */
[----:B----4-:R-:W-:-:S04]  /*1160*/  FFMA R6, R19, R14, R6 ;  /* 0x0000000e13067223 */ /* 0x010fc80000000006 */
[----:B-----5:R-:W-:-:S07]  /*1170*/  FFMA R21, R23, R16, R6 ;  /* 0x0000001017157223 */ /* 0x020fce0000000006 */
.L_x_58:
[----:B------:R-:W-:Y:S05]  /*1180*/  @!P1 BRA `(.L_x_56) ;  /* 0x0000000000389947 */ /* 0x000fea0003800000 */
[----:B------:R-:W1:Y:S01]  /*1190*/  LDC.64 R6, c[0x0][0x390] ;  /* 0x0000e400ff067b82 */ /* 0x000e620000000a00 */
[C---:B------:R-:W-:Y:S01]  /*11a0*/  LEA R2, R10.reuse, R2, 0x2 ;  /* 0x000000020a027211 */ /* 0x040fe200078e10ff */
[----:B------:R-:W-:Y:S01]  /*11b0*/  IMAD R10, R10, R3, R0 ;  /* 0x000000030a0a7224 */ /* 0x000fe200078e0200 */
[----:B------:R-:W-:Y:S02]  /*11c0*/  IADD3 R5, PT, PT, -R5, RZ, RZ ;  /* 0x000000ff05057210 */ /* 0x000fe40007ffe1ff */
[----:B------:R-:W-:-:S07]  /*11d0*/  IADD3 R2, PT, PT, R2, UR4, RZ ;  /* 0x0000000402027c10 */ /* 0x000fce000fffe0ff */
.L_x_59:
[C---:B01----:R-:W-:Y:S01]  /*11e0*/  IMAD.WIDE R8, R10.reuse, 0x4, R6 ;  /* 0x000000040a087825 */ /* 0x043fe200078e0206 */
[----:B------:R0:W1:Y:S05]  /*11f0*/  LDS R12, [R2] ;  /* 0x00000000020c7984 */ /* 0x00006a0000000800 */
[----:B------:R-:W1:Y:S01]  /*1200*/  LDG.E R8, desc[UR6][R8.64] ;  /* 0x0000000608087981 */ /* 0x000e62000c1e1900 */
[----:B------:R-:W-:Y:S02]  /*1210*/  IADD3 R5, PT, PT, R5, 0x1, RZ ;  /* 0x0000000105057810 */ /* 0x000fe40007ffe0ff */
[----:B------:R-:W-:Y:S02]  /*1220*/  IADD3 R10, PT, PT, R10, R3, RZ ;  /* 0x000000030a0a7210 */ /* 0x000fe40007ffe0ff */
[----:B------:R-:W-:-:S02]  /*1230*/  ISETP.NE.AND P0, PT, R5, RZ, PT ;  /* 0x000000ff0500720c */ /* 0x000fc40003f05270 */
[----:B0-----:R-:W-:Y:S01]  /*1240*/  IADD3 R2, PT, PT, R2, 0x4, RZ ;  /* 0x0000000402027810 */ /* 0x001fe20007ffe0ff */
[----:B-1----:R-:W-:-:S10]  /*1250*/  FFMA R21, R12, R8, R21 ;  /* 0x000000080c157223 */ /* 0x002fd40000000015 */
[----:B------:R-:W-:Y:S05]  /*1260*/  @P0 BRA `(.L_x_59) ;  /* 0xfffffffc00dc0947 */ /* 0x000fea000383ffff */
.L_x_56:
[----:B------:R-:W1:Y:S01]  /*1270*/  LDS R4, [R4] ;  /* 0x0000000004047984 */ /* 0x000e620000000800 */
[----:B------:R-:W2:Y:S01]  /*1280*/  LDC.64 R6, c[0x0][0x3a8] ;  /* 0x0000ea00ff067b82 */ /* 0x000ea20000000a00 */
[----:B------:R-:W-:-:S04]  /*1290*/  IMAD R3, R3, UR8, R0 ;  /* 0x0000000803037c24 */ /* 0x000fc8000f8e0200 */
[----:B--2---:R-:W-:Y:S01]  /*12a0*/  IMAD.WIDE R2, R3, 0x4, R6 ;  /* 0x0000000403027825 */ /* 0x004fe200078e0206 */
[----:B-1----:R-:W-:-:S05]  /*12b0*/  FSET.BF.GT.AND R0, R4, RZ, PT ;  /* 0x000000ff0400720a */ /* 0x002fca0003804000 */
[----:B------:R-:W-:-:S05]  /*12c0*/  FMUL R21, R0, R21 ;  /* 0x0000001500157220 */ /* 0x000fca0000400000 */
[----:B------:R-:W-:Y:S01]  /*12d0*/  STG.E desc[UR6][R2.64], R21 ;  /* 0x0000001502007986 */ /* 0x000fe2000c101906 */
[----:B------:R-:W-:Y:S05]  /*12e0*/  EXIT ;  /* 0x000000000000794d */ /* 0x000fea0003800000 */
.L_x_60:
        /* <DEDUP_REMOVED lines=9> */
.L_x_117:


//--------------------- .text._Z16backward_kernel2PKfS0_PfS1_S1_S0_iii --------------------------
	.section	.text._Z16backward_kernel2PKfS0_PfS1_S1_S0_iii,"ax",@progbits
	.align	128
        .global         _Z16backward_kernel2PKfS0_PfS1_S1_S0_iii
        .type           _Z16backward_kernel2PKfS0_PfS1_S1_S0_iii,@function
        .size           _Z16backward_kernel2PKfS0_PfS1_S1_S0_iii,(.L_x_118 - _Z16backward_kernel2PKfS0_PfS1_S1_S0_iii)
        .other          _Z16backward_kernel2PKfS0_PfS1_S1_S0_iii,@"STO_CUDA_ENTRY STV_DEFAULT"
_Z16backward_kernel2PKfS0_PfS1_S1_S0_iii:
.text._Z16backward_kernel2PKfS0_PfS1_S1_S0_iii:
[----:B------:R-:W-:Y:S01]  /*0000*/  LDC R1, c[0x0][0x37c] ;  /* 0x0000df00ff017b82 */ /* 0x000fe20000000800 */
[----:B------:R-:W0:Y:S07]  /*0010*/  S2R R0, SR_TID.X ;  /* 0x0000000000007919 */ /* 0x000e2e0000002100 */
[----:B------:R-:W0:Y:S01]  /*0020*/  LDC R3, c[0x0][0x3b4] ;  /* 0x0000ed00ff037b82 */ /* 0x000e220000000800 */
[----:B------:R-:W1:Y:S07]  /*0030*/  LDCU.64 UR10, c[0x0][0x358] ;  /* 0x00006b00ff0a77ac */ /* 0x000e6e0008000a00 */
[----:B------:R-:W2:Y:S08]  /*0040*/  S2UR UR6, SR_CTAID.Y ;  /* 0x00000000000679c3 */ /* 0x000eb00000002600 */
[----:B------:R-:W3:Y:S08]  /*0050*/  S2UR UR4, SR_CTAID.X ;  /* 0x00000000000479c3 */ /* 0x000ef00000002500 */
[----:B------:R-:W3:Y:S01]  /*0060*/  LDC R9, c[0x0][0x360] ;  /* 0x0000d800ff097b82 */ /* 0x000ee20000000800 */
[----:B0-----:R-:W-:-:S07]  /*0070*/  ISETP.GE.U32.AND P0, PT, R0, R3, PT ;  /* 0x000000030000720c */ /* 0x001fce0003f06070 */
[----:B------:R-:W0:Y:S08]  /*0080*/  LDC R8, c[0x0][0x3b8] ;  /* 0x0000ee00ff087b82 */ /* 0x000e300000000800 */
[----:B------:R-:W4:Y:S01]  /*0090*/  LDC R2, c[0x0][0x3b0] ;  /* 0x0000ec00ff027b82 */ /* 0x000f220000000800 */
[----:B--2---:R-:W-:-:S07]  /*00a0*/  @!P0 IMAD R7, R3, UR6, R0 ;  /* 0x0000000603078c24 */ /* 0x004fce000f8e0200 */
[----:B------:R-:W2:Y:S02]  /*00b0*/  @!P0 LDC.64 R4, c[0x0][0x380] ;  /* 0x0000e000ff048b82 */ /* 0x000ea40000000a00 */
[----:B--2---:R-:W-:-:S06]  /*00c0*/  @!P0 IMAD.WIDE.U32 R4, R7, 0x4, R4 ;  /* 0x0000000407048825 */ /* 0x004fcc00078e0004 */
[----:B-1----:R3:W2:Y:S01]  /*00d0*/  @!P0 LDG.E R4, desc[UR10][R4.64] ;  /* 0x0000000a04048981 */ /* 0x0026a2000c1e1900 */
[----:B------:R-:W-:Y:S01]  /*00e0*/  @!P0 MOV R6, 0x400 ;  /* 0x0000040000068802 */ /* 0x000fe20000000f00 */
[----:B------:R-:W-:Y:S01]  /*00f0*/  BSSY.RECONVERGENT B0, `(.L_x_61) ;  /* 0x00000bb000007945 */ /* 0x000fe20003800200 */
[----:B------:R-:W1:Y:S01]  /*0100*/  @!P0 S2R R7, SR_CgaCtaId ;  /* 0x0000000000078919 */ /* 0x000e620000008800 */
[----:B---3--:R-:W-:Y:S01]  /*0110*/  IMAD R5, R9, UR4, R0 ;  /* 0x0000000409057c24 */ /* 0x008fe2000f8e0200 */
[----:B-1----:R-:W-:-:S04]  /*0120*/  @!P0 LEA R7, R7, R6, 0x18 ;  /* 0x0000000607078211 */ /* 0x002fc800078ec0ff */
[----:B------:R-:W-:-:S05]  /*0130*/  @!P0 LEA R7, R0, R7, 0x2 ;  /* 0x0000000700078211 */ /* 0x000fca00078e10ff */
[----:B--2---:R1:W-:Y:S01]  /*0140*/  @!P0 STS [R7], R4 ;  /* 0x0000000407008388 */ /* 0x0043e20000000800 */
[----:B------:R-:W-:Y:S01]  /*0150*/  BAR.SYNC.DEFER_BLOCKING 0x0 ;  /* 0x0000000000007b1d */ /* 0x000fe20000010000 */
[----:B0-----:R-:W-:-:S04]  /*0160*/  ISETP.LE.AND P0, PT, R8, UR6, PT ;  /* 0x0000000608007c0c */ /* 0x001fc8000bf03270 */
[----:B----4-:R-:W-:-:S13]  /*0170*/  ISETP.GE.OR P0, PT, R5, R2, P0 ;  /* 0x000000020500720c */ /* 0x010fda0000706670 */
[----:B-1----:R-:W-:Y:S05]  /*0180*/  @P0 BRA `(.L_x_62) ;  /* 0x0000000800c40947 */ /* 0x002fea0003800000 */
[----:B------:R-:W0:Y:S01]  /*0190*/  LDC.64 R16, c[0x0][0x3a8] ;  /* 0x0000ea00ff107b82 */ /* 0x000e220000000a00 */
[----:B------:R-:W-:Y:S01]  /*01a0*/  ISETP.GE.AND P0, PT, R3, 0x1, PT ;  /* 0x000000010300780c */ /* 0x000fe20003f06270 */
[----:B------:R-:W-:Y:S02]  /*01b0*/  IMAD R4, R2, UR6, R5 ;  /* 0x0000000602047c24 */ /* 0x000fe4000f8e0205 */
[----:B------:R-:W-:Y:S02]  /*01c0*/  HFMA2 R15, -RZ, RZ, 0, 0 ;  /* 0x00000000ff0f7431 */ /* 0x000fe400000001ff */
[----:B0-----:R-:W-:-:S08]  /*01d0*/  IMAD.WIDE R16, R4, 0x4, R16 ;  /* 0x0000000404107825 */ /* 0x001fd000078e0210 */
[----:B------:R-:W-:Y:S05]  /*01e0*/  @!P0 BRA `(.L_x_63) ;  /* 0x0000000800948947 */ /* 0x000fea0003800000 */
[----:B------:R-:W-:Y:S02]  /*01f0*/  ISETP.GE.U32.AND P0, PT, R3, 0x8, PT ;  /* 0x000000080300780c */ /* 0x000fe40003f06070 */
[----:B------:R-:W-:Y:S02]  /*0200*/  MOV R15, RZ ;  /* 0x000000ff000f7202 */ /* 0x000fe40000000f00 */
[----:B------:R-:W-:-:S09]  /*0210*/  MOV R6, RZ ;  /* 0x000000ff00067202 */ /* 0x000fd20000000f00 */
[----:B------:R-:W-:Y:S05]  /*0220*/  @!P0 BRA `(.L_x_64) ;  /* 0x0000000400248947 */ /* 0x000fea0003800000 */
[----:B------:R-:W0:Y:S01]  /*0230*/  S2UR UR5, SR_CgaCtaId ;  /* 0x00000000000579c3 */ /* 0x000e220000008800 */
[----:B------:R-:W-:Y:S01]  /*0240*/  LOP3.LUT R6, R3, 0x7ffffff8, RZ, 0xc0, !PT ;  /* 0x7ffffff803067812 */ /* 0x000fe200078ec0ff */
[----:B------:R-:W-:Y:S01]  /*0250*/  UMOV UR4, 0x400 ;  /* 0x0000040000047882 */ /* 0x000fe20000000000 */
[----:B------:R-:W-:Y:S02]  /*0260*/  MOV R15, RZ ;  /* 0x000000ff000f7202 */ /* 0x000fe40000000f00 */
[----:B------:R-:W-:Y:S02]  /*0270*/  MOV R7, R5 ;  /* 0x0000000500077202 */ /* 0x000fe40000000f00 */
[----:B------:R-:W-:Y:S01]  /*0280*/  IADD3 R22, PT, PT, -R6, RZ, RZ ;  /* 0x000000ff06167210 */ /* 0x000fe20007ffe1ff */
[----:B0-----:R-:W-:-:S04]  /*0290*/  ULEA UR4, UR5, UR4, 0x18 ;  /* 0x0000000405047291 */ /* 0x001fc8000f8ec0ff */
[----:B------:R-:W-:-:S12]  /*02a0*/  UIADD3 UR4, UPT, UPT, UR4, 0x10, URZ ;  /* 0x0000001004047890 */ /* 0x000fd8000fffe0ff */
.L_x_65:
[----:B------:R-:W2:Y:S01]  /*02b0*/  LDG.E R13, desc[UR10][R16.64] ;  /* 0x0000000a100d7981 */ /* 0x000ea2000c1e1900 */
[----:B0-----:R-:W0:Y:S03]  /*02c0*/  LDC.64 R20, c[0x0][0x388] ;  /* 0x0000e200ff147b82 */ /* 0x001e260000000a00 */
[----:B------:R-:W2:Y:S05]  /*02d0*/  LDS.128 R8, [UR4+-0x10] ;  /* 0xfffff004ff087984 */ /* 0x000eaa0008000c00 */
[----:B------:R-:W1:Y:S01]  /*02e0*/  LDC.64 R26, c[0x0][0x398] ;  /* 0x0000e600ff1a7b82 */ /* 0x000e620000000a00 */
[----:B0-----:R-:W-:-:S05]  /*02f0*/  IMAD.WIDE R20, R7, 0x4, R20 ;  /* 0x0000000407147825 */ /* 0x001fca00078e0214 */
[----:B------:R0:W3:Y:S01]  /*0300*/  LDG.E R12, desc[UR10][R20.64] ;  /* 0x0000000a140c7981 */ /* 0x0000e2000c1e1900 */
[----:B-1----:R-:W-:-:S04]  /*0310*/  IMAD.WIDE R26, R7, 0x4, R26 ;  /* 0x00000004071a7825 */ /* 0x002fc800078e021a */
[----:B--2---:R-:W-:-:S05]  /*0320*/  FMUL R13, R8, R13 ;  /* 0x0000000d080d7220 */ /* 0x004fca0000400000 */
[----:B------:R1:W-:Y:S04]  /*0330*/  REDG.E.ADD.F32.FTZ.RN.STRONG.GPU desc[UR10][R26.64], R13 ;  /* 0x0000000d1a0079a6 */ /* 0x0003e8000c12f30a */
[----:B------:R-:W2:Y:S01]  /*0340*/  LDG.E R14, desc[UR10][R16.64] ;  /* 0x0000000a100e7981 */ /* 0x000ea2000c1e1900 */
[----:B0-----:R-:W-:-:S05]  /*0350*/  IMAD.WIDE R20, R2, 0x4, R20 ;  /* 0x0000000402147825 */ /* 0x001fca00078e0214 */
[----:B------:R0:W4:Y:S01]  /*0360*/  LDG.E R28, desc[UR10][R20.64] ;  /* 0x0000000a141c7981 */ /* 0x000122000c1e1900 */
[----:B-1----:R-:W-:-:S04]  /*0370*/  IMAD.WIDE R26, R2, 0x4, R26 ;  /* 0x00000004021a7825 */ /* 0x002fc800078e021a */
[----:B--2---:R-:W-:-:S05]  /*0380*/  FMUL R29, R14, R9 ;  /* 0x000000090e1d7220 */ /* 0x004fca0000400000 */
[----:B------:R1:W-:Y:S04]  /*0390*/  REDG.E.ADD.F32.FTZ.RN.STRONG.GPU desc[UR10][R26.64], R29 ;  /* 0x0000001d1a0079a6 */ /* 0x0003e8000c12f30a */
[----:B------:R-:W2:Y:S01]  /*03a0*/  LDG.E R23, desc[UR10][R16.64] ;  /* 0x0000000a10177981 */ /* 0x000ea2000c1e1900 */
[----:B------:R-:W-:-:S04]  /*03b0*/  IMAD.WIDE R18, R2, 0x4, R20 ;  /* 0x0000000402127825 */ /* 0x000fc800078e0214 */
[----:B------:R-:W-:-:S04]  /*03c0*/  IMAD.WIDE R24, R2, 0x4, R26 ;  /* 0x0000000402187825 */ /* 0x000fc800078e021a */
[----:B--2---:R-:W-:Y:S02]  /*03d0*/  FMUL R14, R23, R10 ;  /* 0x0000000a170e7220 */ /* 0x004fe40000400000 */
[----:B------:R2:W5:Y:S04]  /*03e0*/  LDG.E R23, desc[UR10][R18.64] ;  /* 0x0000000a12177981 */ /* 0x000568000c1e1900 */
[----:B------:R4:W-:Y:S04]  /*03f0*/  REDG.E.ADD.F32.FTZ.RN.STRONG.GPU desc[UR10][R24.64], R14 ;  /* 0x0000000e180079a6 */ /* 0x0009e8000c12f30a */
[----:B------:R-:W4:Y:S01]  /*0400*/  LDG.E R13, desc[UR10][R16.64] ;  /* 0x0000000a100d7981 */ /* 0x000f22000c1e1900 */
[----:B0-----:R-:W-:-:S04]  /*0410*/  IMAD.WIDE R20, R2, 0x4, R24 ;  /* 0x0000000402147825 */ /* 0x001fc800078e0218 */
[----:B--2---:R-:W-:-:S05]  /*0420*/  IMAD.WIDE R18, R2, 0x4, R18 ;  /* 0x0000000402127825 */ /* 0x004fca00078e0212 */
[----:B-1----:R0:W2:Y:S01]  /*0430*/  LDG.E R26, desc[UR10][R18.64] ;  /* 0x0000000a121a7981 */ /* 0x0020a2000c1e1900 */
[----:B---3--:R-:W-:Y:S01]  /*0440*/  FFMA R29, R8, R12, R15 ;  /* 0x0000000c081d7223 */ /* 0x008fe2000000000f */
[----:B----4-:R-:W-:-:S05]  /*0450*/  FMUL R13, R13, R11 ;  /* 0x0000000b0d0d7220 */ /* 0x010fca0000400000 */
[----:B------:R-:W-:Y:S04]  /*0460*/  REDG.E.ADD.F32.FTZ.RN.STRONG.GPU desc[UR10][R20.64], R13 ;  /* 0x0000000d140079a6 */ /* 0x000fe8000c12f30a */
[----:B------:R-:W3:Y:S04]  /*0470*/  LDG.E R27, desc[UR10][R16.64] ;  /* 0x0000000a101b7981 */ /* 0x000ee8000c1e1900 */
[----:B------:R-:W3:Y:S01]  /*0480*/  LDS.128 R12, [UR4] ;  /* 0x00000004ff0c7984 */ /* 0x000ee20008000c00 */
[----:B------:R-:W-:Y:S01]  /*0490*/  FFMA R28, R28, R9, R29 ;  /* 0x000000091c1c7223 */ /* 0x000fe2000000001d */
[----:B------:R-:W-:-:S04]  /*04a0*/  IMAD.WIDE R8, R2, 0x4, R18 ;  /* 0x0000000402087825 */ /* 0x000fc800078e0212 */
[----:B------:R-:W-:-:S04]  /*04b0*/  IMAD.WIDE R24, R2, 0x4, R20 ;  /* 0x0000000402187825 */ /* 0x000fc800078e0214 */
[----:B---3--:R-:W-:Y:S02]  /*04c0*/  FMUL R29, R12, R27 ;  /* 0x0000001b0c1d7220 */ /* 0x008fe40000400000 */
[----:B------:R-:W3:Y:S04]  /*04d0*/  LDG.E R27, desc[UR10][R8.64] ;  /* 0x0000000a081b7981 */ /* 0x000ee8000c1e1900 */
[----:B------:R1:W-:Y:S04]  /*04e0*/  REDG.E.ADD.F32.FTZ.RN.STRONG.GPU desc[UR10][R24.64], R29 ;  /* 0x0000001d180079a6 */ /* 0x0003e8000c12f30a */
[----:B-1----:R-:W4:Y:S01]  /*04f0*/  LDG.E R29, desc[UR10][R16.64] ;  /* 0x0000000a101d7981 */ /* 0x002f22000c1e1900 */
[----:B0-----:R-:W-:-:S04]  /*0500*/  IMAD.WIDE R18, R2, 0x4, R8 ;  /* 0x0000000402127825 */ /* 0x001fc800078e0208 */
[----:B------:R-:W-:Y:S01]  /*0510*/  IMAD.WIDE R20, R2, 0x4, R24 ;  /* 0x0000000402147825 */ /* 0x000fe200078e0218 */
[----:B------:R0:W3:Y:S03]  /*0520*/  LDG.E R8, desc[UR10][R18.64] ;  /* 0x0000000a12087981 */ /* 0x0000e6000c1e1900 */
[----:B----4-:R-:W-:-:S05]  /*0530*/  FMUL R29, R29, R13 ;  /* 0x0000000d1d1d7220 */ /* 0x010fca0000400000 */
[----:B------:R1:W-:Y:S04]  /*0540*/  REDG.E.ADD.F32.FTZ.RN.STRONG.GPU desc[UR10][R20.64], R29 ;  /* 0x0000001d140079a6 */ /* 0x0003e8000c12f30a */
[----:B------:R-:W4:Y:S01]  /*0550*/  LDG.E R9, desc[UR10][R16.64] ;  /* 0x0000000a10097981 */ /* 0x000f22000c1e1900 */
[----:B-----5:R-:W-:Y:S01]  /*0560*/  FFMA R23, R23, R10, R28 ;  /* 0x0000000a17177223 */ /* 0x020fe2000000001c */
[----:B-1----:R-:W-:-:S04]  /*0570*/  IMAD.WIDE R28, R2, 0x4, R18 ;  /* 0x00000004021c7825 */ /* 0x002fc800078e0212 */
[----:B0-----:R-:W-:-:S04]  /*0580*/  IMAD.WIDE R18, R2, 0x4, R20 ;  /* 0x0000000402127825 */ /* 0x001fc800078e0214 */
[----:B----4-:R-:W-:Y:S02]  /*0590*/  FMUL R25, R9, R14 ;  /* 0x0000000e09197220 */ /* 0x010fe40000400000 */
[----:B------:R-:W4:Y:S04]  /*05a0*/  LDG.E R9, desc[UR10][R28.64] ;  /* 0x0000000a1c097981 */ /* 0x000f28000c1e1900 */
[----:B------:R0:W-:Y:S04]  /*05b0*/  REDG.E.ADD.F32.FTZ.RN.STRONG.GPU desc[UR10][R18.64], R25 ;  /* 0x00000019120079a6 */ /* 0x0001e8000c12f30a */
[----:B------:R-:W5:Y:S01]  /*05c0*/  LDG.E R10, desc[UR10][R16.64] ;  /* 0x0000000a100a7981 */ /* 0x000f62000c1e1900 */
[----:B0-----:R-:W-:-:S06]  /*05d0*/  IMAD.WIDE R24, R2, 0x4, R28 ;  /* 0x0000000402187825 */ /* 0x001fcc00078e021c */
[----:B------:R-:W5:Y:S01]  /*05e0*/  LDG.E R24, desc[UR10][R24.64] ;  /* 0x0000000a18187981 */ /* 0x000f62000c1e1900 */
[----:B------:R-:W-:Y:S01]  /*05f0*/  IADD3 R22, PT, PT, R22, 0x8, RZ ;  /* 0x0000000816167810 */ /* 0x000fe20007ffe0ff */
[----:B--2---:R-:W-:-:S03]  /*0600*/  FFMA R23, R26, R11, R23 ;  /* 0x0000000b1a177223 */ /* 0x004fc60000000017 */
[----:B------:R-:W-:Y:S01]  /*0610*/  ISETP.NE.AND P0, PT, R22, RZ, PT ;  /* 0x000000ff1600720c */ /* 0x000fe20003f05270 */
[----:B---3--:R-:W-:Y:S01]  /*0620*/  FFMA R23, R12, R27, R23 ;  /* 0x0000001b0c177223 */ /* 0x008fe20000000017 */
[----:B------:R-:W-:-:S04]  /*0630*/  IMAD.WIDE R20, R2, 0x4, R18 ;  /* 0x0000000402147825 */ /* 0x000fc800078e0212 */
[----:B------:R-:W-:Y:S01]  /*0640*/  FFMA R8, R8, R13, R23 ;  /* 0x0000000d08087223 */ /* 0x000fe20000000017 */
[----:B------:R-:W-:Y:S01]  /*0650*/  UIADD3 UR4, UPT, UPT, UR4, 0x20, URZ ;  /* 0x0000002004047890 */ /* 0x000fe2000fffe0ff */
[----:B------:R-:W-:Y:S02]  /*0660*/  LEA R7, R2, R7, 0x3 ;  /* 0x0000000702077211 */ /* 0x000fe400078e18ff */
[----:B----4-:R-:W-:Y:S01]  /*0670*/  FFMA R9, R9, R14, R8 ;  /* 0x0000000e09097223 */ /* 0x010fe20000000008 */
[----:B-----5:R-:W-:-:S05]  /*0680*/  FMUL R10, R10, R15 ;  /* 0x0000000f0a0a7220 */ /* 0x020fca0000400000 */
[----:B------:R0:W-:Y:S01]  /*0690*/  REDG.E.ADD.F32.FTZ.RN.STRONG.GPU desc[UR10][R20.64], R10 ;  /* 0x0000000a140079a6 */ /* 0x0001e2000c12f30a */
[----:B------:R-:W-:Y:S01]  /*06a0*/  FFMA R15, R24, R15, R9 ;  /* 0x0000000f180f7223 */ /* 0x000fe20000000009 */
[----:B------:R-:W-:Y:S06]  /*06b0*/  @P0 BRA `(.L_x_65) ;  /* 0xfffffff800fc0947 */ /* 0x000fec000383ffff */
.L_x_64:
[----:B------:R-:W-:-:S13]  /*06c0*/  LOP3.LUT P0, R7, R3, 0x7, RZ, 0xc0, !PT ;  /* 0x0000000703077812 */ /* 0x000fda000780c0ff */
[----:B------:R-:W-:Y:S05]  /*06d0*/  @!P0 BRA `(.L_x_63) ;  /* 0x0000000400588947 */ /* 0x000fea0003800000 */
[----:B------:R-:W-:Y:S02]  /*06e0*/  ISETP.GE.U32.AND P0, PT, R7, 0x4, PT ;  /* 0x000000040700780c */ /* 0x000fe40003f06070 */
[----:B------:R-:W-:-:S04]  /*06f0*/  LOP3.LUT R14, R3, 0x3, RZ, 0xc0, !PT ;  /* 0x00000003030e7812 */ /* 0x000fc800078ec0ff */
[----:B------:R-:W-:-:S07]  /*0700*/  ISETP.NE.AND P1, PT, R14, RZ, PT ;  /* 0x000000ff0e00720c */ /* 0x000fce0003f25270 */
[----:B------:R-:W-:Y:S06]  /*0710*/  @!P0 BRA `(.L_x_66) ;  /* 0x0000000000988947 */ /* 0x000fec0003800000 */
[----:B------:R-:W2:Y:S01]  /*0720*/  LDG.E R11, desc[UR10][R16.64] ;  /* 0x0000000a100b7981 */ /* 0x000ea2000c1e1900 */
[----:B------:R-:W-:Y:S01]  /*0730*/  MOV R7, 0x400 ;  /* 0x0000040000077802 */ /* 0x000fe20000000f00 */
[----:B------:R-:W1:Y:S01]  /*0740*/  LDC.64 R22, c[0x0][0x388] ;  /* 0x0000e200ff167b82 */ /* 0x000e620000000a00 */
[----:B------:R-:W3:Y:S07]  /*0750*/  S2R R8, SR_CgaCtaId ;  /* 0x0000000000087919 */ /* 0x000eee0000008800 */
[----:B------:R-:W4:Y:S01]  /*0760*/  LDC.64 R24, c[0x0][0x398] ;  /* 0x0000e600ff187b82 */ /* 0x000f220000000a00 */
[----:B---3--:R-:W-:-:S04]  /*0770*/  LEA R7, R8, R7, 0x18 ;  /* 0x0000000708077211 */ /* 0x008fc800078ec0ff */
[C---:B0-----:R-:W-:Y:S01]  /*0780*/  LEA R10, R6.reuse, R7, 0x2 ;  /* 0x00000007060a7211 */ /* 0x041fe200078e10ff */
[----:B------:R-:W-:-:S04]  /*0790*/  IMAD R7, R6, R2, R5 ;  /* 0x0000000206077224 */ /* 0x000fc800078e0205 */
[----:B------:R-:W2:Y:S01]  /*07a0*/  LDS.64 R8, [R10] ;  /* 0x000000000a087984 */ /* 0x000ea20000000a00 */
[----:B-1----:R-:W-:-:S04]  /*07b0*/  IMAD.WIDE R22, R7, 0x4, R22 ;  /* 0x0000000407167825 */ /* 0x002fc800078e0216 */
[----:B----4-:R-:W-:Y:S02]  /*07c0*/  IMAD.WIDE R24, R7, 0x4, R24 ;  /* 0x0000000407187825 */ /* 0x010fe400078e0218 */
[----:B------:R0:W3:Y:S02]  /*07d0*/  LDG.E R7, desc[UR10][R22.64] ;  /* 0x0000000a16077981 */ /* 0x0000e4000c1e1900 */
[----:B--2---:R-:W-:Y:S01]  /*07e0*/  FMUL R27, R8, R11 ;  /* 0x0000000b081b7220 */ /* 0x004fe20000400000 */
[C---:B------:R-:W-:Y:S01]  /*07f0*/  IMAD.WIDE R12, R2.reuse, 0x4, R22 ;  /* 0x00000004020c7825 */ /* 0x040fe200078e0216 */
[----:B------:R-:W1:Y:S04]  /*0800*/  LDS.64 R10, [R10+0x8] ;  /* 0x000008000a0a7984 */ /* 0x000e680000000a00 */
[----:B------:R2:W-:Y:S04]  /*0810*/  REDG.E.ADD.F32.FTZ.RN.STRONG.GPU desc[UR10][R24.64], R27 ;  /* 0x0000001b180079a6 */ /* 0x0005e8000c12f30a */
[----:B------:R-:W4:Y:S01]  /*0820*/  LDG.E R20, desc[UR10][R16.64] ;  /* 0x0000000a10147981 */ /* 0x000f22000c1e1900 */
[----:B------:R-:W-:-:S03]  /*0830*/  IMAD.WIDE R18, R2, 0x4, R24 ;  /* 0x0000000402127825 */ /* 0x000fc600078e0218 */
[----:B------:R5:W3:Y:S01]  /*0840*/  LDG.E R26, desc[UR10][R12.64] ;  /* 0x0000000a0c1a7981 */ /* 0x000ae2000c1e1900 */
[----:B----4-:R-:W-:-:S05]  /*0850*/  FMUL R29, R20, R9 ;  /* 0x00000009141d7220 */ /* 0x010fca0000400000 */
[----:B------:R4:W-:Y:S04]  /*0860*/  REDG.E.ADD.F32.FTZ.RN.STRONG.GPU desc[UR10][R18.64], R29 ;  /* 0x0000001d120079a6 */ /* 0x0009e8000c12f30a */
[----:B------:R-:W1:Y:S01]  /*0870*/  LDG.E R28, desc[UR10][R16.64] ;  /* 0x0000000a101c7981 */ /* 0x000e62000c1e1900 */
[----:B------:R-:W-:-:S04]  /*0880*/  IMAD.WIDE R20, R2, 0x4, R12 ;  /* 0x0000000402147825 */ /* 0x000fc800078e020c */
[----:B0-----:R-:W-:Y:S01]  /*0890*/  IMAD.WIDE R22, R2, 0x4, R18 ;  /* 0x0000000402167825 */ /* 0x001fe200078e0212 */
[----:B--2---:R-:W2:Y:S03]  /*08a0*/  LDG.E R27, desc[UR10][R20.64] ;  /* 0x0000000a141b7981 */ /* 0x004ea6000c1e1900 */
[----:B-1----:R-:W-:-:S05]  /*08b0*/  FMUL R28, R10, R28 ;  /* 0x0000001c0a1c7220 */ /* 0x002fca0000400000 */
[----:B------:R1:W-:Y:S04]  /*08c0*/  REDG.E.ADD.F32.FTZ.RN.STRONG.GPU desc[UR10][R22.64], R28 ;  /* 0x0000001c160079a6 */ /* 0x0003e8000c12f30a */
[----:B----4-:R-:W4:Y:S01]  /*08d0*/  LDG.E R18, desc[UR10][R16.64] ;  /* 0x0000000a10127981 */ /* 0x010f22000c1e1900 */
[----:B------:R-:W-:-:S04]  /*08e0*/  IMAD.WIDE R24, R2, 0x4, R20 ;  /* 0x0000000402187825 */ /* 0x000fc800078e0214 */
[----:B-----5:R-:W-:Y:S02]  /*08f0*/  IMAD.WIDE R12, R2, 0x4, R22 ;  /* 0x00000004020c7825 */ /* 0x020fe400078e0216 */
[----:B------:R-:W5:Y:S02]  /*0900*/  LDG.E R25, desc[UR10][R24.64] ;  /* 0x0000000a18197981 */ /* 0x000f64000c1e1900 */
[----:B---3--:R-:W-:Y:S01]  /*0910*/  FFMA R7, R8, R7, R15 ;  /* 0x0000000708077223 */ /* 0x008fe2000000000f */
[----:B----4-:R-:W-:-:S05]  /*0920*/  FMUL R19, R18, R11 ;  /* 0x0000000b12137220 */ /* 0x010fca0000400000 */
[----:B------:R1:W-:Y:S01]  /*0930*/  REDG.E.ADD.F32.FTZ.RN.STRONG.GPU desc[UR10][R12.64], R19 ;  /* 0x000000130c0079a6 */ /* 0x0003e2000c12f30a */
[----:B------:R-:W-:-:S04]  /*0940*/  FFMA R7, R26, R9, R7 ;  /* 0x000000091a077223 */ /* 0x000fc80000000007 */
[----:B--2---:R-:W-:Y:S01]  /*0950*/  FFMA R10, R10, R27, R7 ;  /* 0x0000001b0a0a7223 */ /* 0x004fe20000000007 */
[----:B------:R-:W-:-:S03]  /*0960*/  IADD3 R6, PT, PT, R6, 0x4, RZ ;  /* 0x0000000406067810 */ /* 0x000fc60007ffe0ff */
[----:B-----5:R-:W-:-:S07]  /*0970*/  FFMA R15, R25, R11, R10 ;  /* 0x0000000b190f7223 */ /* 0x020fce000000000a */
.L_x_66:
[----:B------:R-:W-:Y:S05]  /*0980*/  @!P1 BRA `(.L_x_63) ;  /* 0x0000000000ac9947 */ /* 0x000fea0003800000 */
[----:B------:R-:W-:Y:S02]  /*0990*/  ISETP.NE.AND P0, PT, R14, 0x1, PT ;  /* 0x000000010e00780c */ /* 0x000fe40003f05270 */
[----:B------:R-:W-:-:S04]  /*09a0*/  LOP3.LUT R7, R3, 0x1, RZ, 0xc0, !PT ;  /* 0x0000000103077812 */ /* 0x000fc800078ec0ff */
[----:B------:R-:W-:-:S07]  /*09b0*/  ISETP.NE.U32.AND P1, PT, R7, 0x1, PT ;  /* 0x000000010700780c */ /* 0x000fce0003f25070 */
[----:B------:R-:W-:Y:S06]  /*09c0*/  @!P0 BRA `(.L_x_67) ;  /* 0x00000000005c8947 */ /* 0x000fec0003800000 */
[----:B------:R-:W2:Y:S01]  /*09d0*/  LDG.E R7, desc[UR10][R16.64] ;  /* 0x0000000a10077981 */ /* 0x000ea2000c1e1900 */
[----:B------:R-:W-:Y:S01]  /*09e0*/  MOV R8, 0x400 ;  /* 0x0000040000087802 */ /* 0x000fe20000000f00 */
[----:B-1----:R-:W1:Y:S01]  /*09f0*/  LDC.64 R12, c[0x0][0x388] ;  /* 0x0000e200ff0c7b82 */ /* 0x002e620000000a00 */
[----:B------:R-:W-:Y:S01]  /*0a00*/  IMAD R19, R6, R2, R5 ;  /* 0x0000000206137224 */ /* 0x000fe200078e0205 */
[----:B------:R-:W3:Y:S06]  /*0a10*/  S2R R9, SR_CgaCtaId ;  /* 0x0000000000097919 */ /* 0x000eec0000008800 */
[----:B0-----:R-:W0:Y:S01]  /*0a20*/  LDC.64 R10, c[0x0][0x398] ;  /* 0x0000e600ff0a7b82 */ /* 0x001e220000000a00 */
[----:B-1----:R-:W-:-:S04]  /*0a30*/  IMAD.WIDE R12, R19, 0x4, R12 ;  /* 0x00000004130c7825 */ /* 0x002fc800078e020c */
[----:B0-----:R-:W-:Y:S01]  /*0a40*/  IMAD.WIDE R10, R19, 0x4, R10 ;  /* 0x00000004130a7825 */ /* 0x001fe200078e020a */
[----:B---3--:R-:W-:-:S04]  /*0a50*/  LEA R9, R9, R8, 0x18 ;  /* 0x0000000809097211 */ /* 0x008fc800078ec0ff */
[----:B------:R-:W-:-:S06]  /*0a60*/  LEA R9, R6, R9, 0x2 ;  /* 0x0000000906097211 */ /* 0x000fcc00078e10ff */
[----:B------:R-:W2:Y:S02]  /*0a70*/  LDS.64 R8, [R9] ;  /* 0x0000000009087984 */ /* 0x000ea40000000a00 */
[----:B--2---:R-:W-:Y:S02]  /*0a80*/  FMUL R23, R8, R7 ;  /* 0x0000000708177220 */ /* 0x004fe40000400000 */
[----:B------:R-:W2:Y:S04]  /*0a90*/  LDG.E R7, desc[UR10][R12.64] ;  /* 0x0000000a0c077981 */ /* 0x000ea8000c1e1900 */
[----:B------:R3:W-:Y:S04]  /*0aa0*/  REDG.E.ADD.F32.FTZ.RN.STRONG.GPU desc[UR10][R10.64], R23 ;  /* 0x000000170a0079a6 */ /* 0x0007e8000c12f30a */
[----:B------:R-:W4:Y:S01]  /*0ab0*/  LDG.E R14, desc[UR10][R16.64] ;  /* 0x0000000a100e7981 */ /* 0x000f22000c1e1900 */
[----:B------:R-:W-:-:S04]  /*0ac0*/  IMAD.WIDE R18, R2, 0x4, R12 ;  /* 0x0000000402127825 */ /* 0x000fc800078e020c */
[----:B------:R-:W-:Y:S02]  /*0ad0*/  IMAD.WIDE R20, R2, 0x4, R10 ;  /* 0x0000000402147825 */ /* 0x000fe400078e020a */
[----:B------:R-:W5:Y:S02]  /*0ae0*/  LDG.E R19, desc[UR10][R18.64] ;  /* 0x0000000a12137981 */ /* 0x000f64000c1e1900 */
[----:B----4-:R-:W-:-:S05]  /*0af0*/  FMUL R25, R14, R9 ;  /* 0x000000090e197220 */ /* 0x010fca0000400000 */
[----:B------:R3:W-:Y:S01]  /*0b00*/  REDG.E.ADD.F32.FTZ.RN.STRONG.GPU desc[UR10][R20.64], R25 ;  /* 0x00000019140079a6 */ /* 0x0007e2000c12f30a */
[----:B--2---:R-:W-:Y:S01]  /*0b10*/  FFMA R8, R8, R7, R15 ;  /* 0x0000000708087223 */ /* 0x004fe2000000000f */
[----:B------:R-:W-:-:S03]  /*0b20*/  IADD3 R6, PT, PT, R6, 0x2, RZ ;  /* 0x0000000206067810 */ /* 0x000fc60007ffe0ff */
[----:B-----5:R-:W-:-:S07]  /*0b30*/  FFMA R15, R19, R9, R8 ;  /* 0x00000009130f7223 */ /* 0x020fce0000000008 */
.L_x_67:
[----:B------:R-:W-:Y:S05]  /*0b40*/  @P1 BRA `(.L_x_63) ;  /* 0x00000000003c1947 */ /* 0x000fea0003800000 */
[----:B-1----:R-:W2:Y:S01]  /*0b50*/  LDG.E R13, desc[UR10][R16.64] ;  /* 0x0000000a100d7981 */ /* 0x002ea2000c1e1900 */
[----:B------:R-:W-:Y:S01]  /*0b60*/  MOV R7, 0x400 ;  /* 0x0000040000077802 */ /* 0x000fe20000000f00 */
[----:B0--3--:R-:W0:Y:S01]  /*0b70*/  LDC.64 R10, c[0x0][0x388] ;  /* 0x0000e200ff0a7b82 */ /* 0x009e220000000a00 */
[----:B------:R-:W-:Y:S01]  /*0b80*/  IMAD R5, R6, R2, R5 ;  /* 0x0000000206057224 */ /* 0x000fe200078e0205 */
[----:B------:R-:W1:Y:S02]  /*0b90*/  S2R R8, SR_CgaCtaId ;  /* 0x0000000000087919 */ /* 0x000e640000008800 */
[----:B-1----:R-:W-:-:S04]  /*0ba0*/  LEA R7, R8, R7, 0x18 ;  /* 0x0000000708077211 */ /* 0x002fc800078ec0ff */
[----:B------:R-:W1:Y:S01]  /*0bb0*/  LDC.64 R8, c[0x0][0x398] ;  /* 0x0000e600ff087b82 */ /* 0x000e620000000a00 */
[----:B------:R-:W-:Y:S01]  /*0bc0*/  LEA R12, R6, R7, 0x2 ;  /* 0x00000007060c7211 */ /* 0x000fe200078e10ff */
[----:B0-----:R-:W-:-:S05]  /*0bd0*/  IMAD.WIDE R6, R5, 0x4, R10 ;  /* 0x0000000405067825 */ /* 0x001fca00078e020a */
[----:B------:R-:W2:Y:S04]  /*0be0*/  LDS R12, [R12] ;  /* 0x000000000c0c7984 */ /* 0x000ea80000000800 */
[----:B------:R-:W3:Y:S01]  /*0bf0*/  LDG.E R6, desc[UR10][R6.64] ;  /* 0x0000000a06067981 */ /* 0x000ee2000c1e1900 */
[----:B-1----:R-:W-:-:S04]  /*0c00*/  IMAD.WIDE R8, R5, 0x4, R8 ;  /* 0x0000000405087825 */ /* 0x002fc800078e0208 */
[----:B--2---:R-:W-:-:S05]  /*0c10*/  FMUL R13, R12, R13 ;  /* 0x0000000d0c0d7220 */ /* 0x004fca0000400000 */
[----:B------:R2:W-:Y:S02]  /*0c20*/  REDG.E.ADD.F32.FTZ.RN.STRONG.GPU desc[UR10][R8.64], R13 ;  /* 0x0000000d080079a6 */ /* 0x0005e4000c12f30a */
[----:B--23--:R-:W-:-:S07]  /*0c30*/  FFMA R15, R12, R6, R15 ;  /* 0x000000060c0f7223 */ /* 0x00cfce000000000f */
.L_x_63:
[----:B------:R-:W2:Y:S01]  /*0c40*/  LDG.E R16, desc[UR10][R16.64] ;  /* 0x0000000a10107981 */ /* 0x000ea2000c1e1900 */
[----:B------:R-:W4:Y:S02]  /*0c50*/  LDC.64 R6, c[0x0][0x390] ;  /* 0x0000e400ff067b82 */ /* 0x000f240000000a00 */
[----:B----4-:R-:W-:Y:S01]  /*0c60*/  IMAD.WIDE R4, R4, 0x4, R6 ;  /* 0x0000000404047825 */ /* 0x010fe200078e0206 */
[----:B--2---:R-:W-:-:S05]  /*0c70*/  FSET.BF.GT.AND R2, R16, RZ, PT ;  /* 0x000000ff1002720a */ /* 0x004fca0003804000 */
[----:B------:R-:W-:-:S05]  /*0c80*/  FMUL R15, R2, R15 ;  /* 0x0000000f020f7220 */ /* 0x000fca0000400000 */
[----:B------:R2:W-:Y:S02]  /*0c90*/  REDG.E.ADD.F32.FTZ.RN.STRONG.GPU desc[UR10][R4.64], R15 ;  /* 0x0000000f040079a6 */ /* 0x0005e4000c12f30a */
.L_x_62:
[----:B------:R-:W-:Y:S05]  /*0ca0*/  BSYNC.RECONVERGENT B0 ;  /* 0x0000000000007941 */ /* 0x000fea0003800200 */
.L_x_61:
[----:B------:R-:W-:-:S04]  /*0cb0*/  ISETP.GE.AND P0, PT, R3, 0x1, PT ;  /* 0x000000010300780c */ /* 0x000fc80003f06270 */
[----:B------:R-:W-:-:S13]  /*0cc0*/  ISETP.NE.OR P0, PT, R0, RZ, !P0 ;  /* 0x000000ff0000720c */ /* 0x000fda0004705670 */
[----:B------:R-:W-:Y:S05]  /*0cd0*/  @P0 EXIT ;  /* 0x000000000000094d */ /* 0x000fea0003800000 */
[C---:B------:R-:W-:Y:S01]  /*0ce0*/  ISETP.GE.U32.AND P1, PT, R3.reuse, 0x8, PT ;  /* 0x000000080300780c */ /* 0x040fe20003f26070 */
[----:B------:R-:W-:Y:S01]  /*0cf0*/  HFMA2 R0, -RZ, RZ, 0, 0 ;  /* 0x00000000ff007431 */ /* 0x000fe200000001ff */
[----:B------:R-:W-:-:S04]  /*0d00*/  LOP3.LUT R16, R3, 0x7, RZ, 0xc0, !PT ;  /* 0x0000000703107812 */ /* 0x000fc800078ec0ff */
[----:B------:R-:W-:-:S07]  /*0d10*/  ISETP.NE.AND P0, PT, R16, RZ, PT ;  /* 0x000000ff1000720c */ /* 0x000fce0003f05270 */
[----:B------:R-:W-:Y:S06]  /*0d20*/  @!P1 BRA `(.L_x_68) ;  /* 0x0000000000749947 */ /* 0x000fec0003800000 */
[----:B------:R-:W4:Y:S01]  /*0d30*/  LDCU.64 UR6, c[0x0][0x3a0] ;  /* 0x00007400ff0677ac */ /* 0x000f220008000a00 */
[----:B------:R-:W5:Y:S01]  /*0d40*/  S2UR UR8, SR_CgaCtaId ;  /* 0x00000000000879c3 */ /* 0x000f620000008800 */
[----:B------:R-:W-:Y:S01]  /*0d50*/  LOP3.LUT R0, R3, 0x7ffffff8, RZ, 0xc0, !PT ;  /* 0x7ffffff803007812 */ /* 0x000fe200078ec0ff */
[----:B------:R-:W-:-:S03]  /*0d60*/  UMOV UR4, 0x400 ;  /* 0x0000040000047882 */ /* 0x000fc60000000000 */
[----:B------:R-:W-:Y:S01]  /*0d70*/  IADD3 R2, PT, PT, -R0, RZ, RZ ;  /* 0x000000ff00027210 */ /* 0x000fe20007ffe1ff */
[----:B----4-:R-:W-:-:S04]  /*0d80*/  UIADD3 UR5, UP0, UPT, UR6, 0x10, URZ ;  /* 0x0000001006057890 */ /* 0x010fc8000ff1e0ff */
[----:B------:R-:W-:Y:S02]  /*0d90*/  UIADD3.X UR6, UPT, UPT, URZ, UR7, URZ, UP0, !UPT ;  /* 0x00000007ff067290 */ /* 0x000fe400087fe4ff */
[----:B------:R-:W-:Y:S01]  /*0da0*/  MOV R14, UR5 ;  /* 0x00000005000e7c02 */ /* 0x000fe20008000f00 */
[----:B-----5:R-:W-:-:S03]  /*0db0*/  ULEA UR4, UR8, UR4, 0x18 ;  /* 0x0000000408047291 */ /* 0x020fc6000f8ec0ff */
[----:B--2---:R-:W-:Y:S01]  /*0dc0*/  MOV R15, UR6 ;  /* 0x00000006000f7c02 */ /* 0x004fe20008000f00 */
[----:B------:R-:W-:-:S12]  /*0dd0*/  UIADD3 UR4, UPT, UPT, UR4, 0x10, URZ ;  /* 0x0000001004047890 */ /* 0x000fd8000fffe0ff */
.L_x_69:
[----:B----4-:R-:W2:Y:S04]  /*0de0*/  LDS.128 R4, [UR4+-0x10] ;  /* 0xfffff004ff047984 */ /* 0x010ea80008000c00 */
[----:B0--3--:R-:W0:Y:S01]  /*0df0*/  LDS.128 R8, [UR4] ;  /* 0x00000004ff087984 */ /* 0x009e220008000c00 */
[----:B------:R-:W-:Y:S02]  /*0e00*/  IADD3 R2, PT, PT, R2, 0x8, RZ ;  /* 0x0000000802027810 */ /* 0x000fe40007ffe0ff */
[----:B-1----:R-:W-:Y:S02]  /*0e10*/  MOV R12, R14 ;  /* 0x0000000e000c7202 */ /* 0x002fe40000000f00 */
[----:B------:R-:W-:Y:S02]  /*0e20*/  MOV R13, R15 ;  /* 0x0000000f000d7202 */ /* 0x000fe40000000f00 */
[----:B------:R-:W-:Y:S01]  /*0e30*/  ISETP.NE.AND P1, PT, R2, RZ, PT ;  /* 0x000000ff0200720c */ /* 0x000fe20003f25270 */
[----:B------:R-:W-:Y:S01]  /*0e40*/  UIADD3 UR4, UPT, UPT, UR4, 0x20, URZ ;  /* 0x0000002004047890 */ /* 0x000fe2000fffe0ff */
[----:B------:R-:W-:-:S04]  /*0e50*/  IADD3 R14, P2, PT, R12, 0x20, RZ ;  /* 0x000000200c0e7810 */ /* 0x000fc80007f5e0ff */
[----:B------:R-:W-:Y:S01]  /*0e60*/  IADD3.X R15, PT, PT, RZ, R13, RZ, P2, !PT ;  /* 0x0000000dff0f7210 */ /* 0x000fe200017fe4ff */
[----:B--2---:R4:W-:Y:S04]  /*0e70*/  REDG.E.ADD.F32.FTZ.RN.STRONG.GPU desc[UR10][R12.64+-0x10], R4 ;  /* 0xfffff0040c0079a6 */ /* 0x0049e8000c12f30a */
[----:B------:R4:W-:Y:S04]  /*0e80*/  REDG.E.ADD.F32.FTZ.RN.STRONG.GPU desc[UR10][R12.64+-0xc], R5 ;  /* 0xfffff4050c0079a6 */ /* 0x0009e8000c12f30a */
[----:B------:R4:W-:Y:S04]  /*0e90*/  REDG.E.ADD.F32.FTZ.RN.STRONG.GPU desc[UR10][R12.64+-0x8], R6 ;  /* 0xfffff8060c0079a6 */ /* 0x0009e8000c12f30a */
[----:B------:R4:W-:Y:S04]  /*0ea0*/  REDG.E.ADD.F32.FTZ.RN.STRONG.GPU desc[UR10][R12.64+-0x4], R7 ;  /* 0xfffffc070c0079a6 */ /* 0x0009e8000c12f30a */
[----:B0-----:R4:W-:Y:S04]  /*0eb0*/  REDG.E.ADD.F32.FTZ.RN.STRONG.GPU desc[UR10][R12.64], R8 ;  /* 0x000000080c0079a6 */ /* 0x0019e8000c12f30a */
[----:B------:R4:W-:Y:S04]  /*0ec0*/  REDG.E.ADD.F32.FTZ.RN.STRONG.GPU desc[UR10][R12.64+0x4], R9 ;  /* 0x000004090c0079a6 */ /* 0x0009e8000c12f30a */
[----:B------:R4:W-:Y:S04]  /*0ed0*/  REDG.E.ADD.F32.FTZ.RN.STRONG.GPU desc[UR10][R12.64+0x8], R10 ;  /* 0x0000080a0c0079a6 */ /* 0x0009e8000c12f30a */
[----:B------:R4:W-:Y:S01]  /*0ee0*/  REDG.E.ADD.F32.FTZ.RN.STRONG.GPU desc[UR10][R12.64+0xc], R11 ;  /* 0x00000c0b0c0079a6 */ /* 0x0009e2000c12f30a */
[----:B------:R-:W-:Y:S05]  /*0ef0*/  @P1 BRA `(.L_x_69) ;  /* 0xfffffffc00b81947 */ /* 0x000fea000383ffff */
.L_x_68:
[----:B------:R-:W-:Y:S05]  /*0f00*/  @!P0 EXIT ;  /* 0x000000000000894d */ /* 0x000fea0003800000 */
[----:B------:R-:W-:Y:S02]  /*0f10*/  ISETP.GE.U32.AND P0, PT, R16, 0x4, PT ;  /* 0x000000041000780c */ /* 0x000fe40003f06070 */
[----:B0--34-:R-:W-:-:S04]  /*0f20*/  LOP3.LUT R10, R3, 0x3, RZ, 0xc0, !PT ;  /* 0x00000003030a7812 */ /* 0x019fc800078ec0ff */
[----:B------:R-:W-:-:S07]  /*0f30*/  ISETP.NE.AND P1, PT, R10, RZ, PT ;  /* 0x000000ff0a00720c */ /* 0x000fce0003f25270 */
[----:B------:R-:W-:Y:S06]  /*0f40*/  @!P0 BRA `(.L_x_70) ;  /* 0x0000000000348947 */ /* 0x000fec0003800000 */
[----:B--2---:R-:W0:Y:S01]  /*0f50*/  S2R R5, SR_CgaCtaId ;  /* 0x0000000000057919 */ /* 0x004e220000008800 */
[----:B------:R-:W-:-:S04]  /*0f60*/  MOV R2, 0x400 ;  /* 0x0000040000027802 */ /* 0x000fc80000000f00 */
[----:B0-----:R-:W-:-:S04]  /*0f70*/  LEA R5, R5, R2, 0x18 ;  /* 0x0000000205057211 */ /* 0x001fc800078ec0ff */
[C---:B------:R-:W-:Y:S02]  /*0f80*/  LEA R2, R0.reuse, R5, 0x2 ;  /* 0x0000000500027211 */ /* 0x040fe400078e10ff */
[----:B------:R-:W0:Y:S03]  /*0f90*/  LDC.64 R4, c[0x0][0x3a0] ;  /* 0x0000e800ff047b82 */ /* 0x000e260000000a00 */
[----:B------:R-:W2:Y:S04]  /*0fa0*/  LDS.64 R6, [R2] ;  /* 0x0000000002067984 */ /* 0x000ea80000000a00 */
[----:B------:R-:W3:Y:S01]  /*0fb0*/  LDS.64 R8, [R2+0x8] ;  /* 0x0000080002087984 */ /* 0x000ee20000000a00 */
[----:B0-----:R-:W-:-:S05]  /*0fc0*/  IMAD.WIDE.U32 R4, R0, 0x4, R4 ;  /* 0x0000000400047825 */ /* 0x001fca00078e0004 */
[----:B--2---:R0:W-:Y:S04]  /*0fd0*/  REDG.E.ADD.F32.FTZ.RN.STRONG.GPU desc[UR10][R4.64], R6 ;  /* 0x00000006040079a6 */ /* 0x0041e8000c12f30a */
[----:B------:R0:W-:Y:S04]  /*0fe0*/  REDG.E.ADD.F32.FTZ.RN.STRONG.GPU desc[UR10][R4.64+0x4], R7 ;  /* 0x00000407040079a6 */ /* 0x0001e8000c12f30a */
[----:B---3--:R0:W-:Y:S04]  /*0ff0*/  REDG.E.ADD.F32.FTZ.RN.STRONG.GPU desc[UR10][R4.64+0x8], R8 ;  /* 0x00000808040079a6 */ /* 0x0081e8000c12f30a */
[----:B------:R0:W-:Y:S01]  /*1000*/  REDG.E.ADD.F32.FTZ.RN.STRONG.GPU desc[UR10][R4.64+0xc], R9 ;  /* 0x00000c09040079a6 */ /* 0x0001e2000c12f30a */
[----:B------:R-:W-:-:S07]  /*1010*/  IADD3 R0, PT, PT, R0, 0x4, RZ ;  /* 0x0000000400007810 */ /* 0x000fce0007ffe0ff */
.L_x_70:
[----:B------:R-:W-:Y:S05]  /*1020*/  @!P1 EXIT ;  /* 0x000000000000994d */ /* 0x000fea0003800000 */
[----:B------:R-:W-:Y:S02]  /*1030*/  ISETP.NE.AND P0, PT, R10, 0x1, PT ;  /* 0x000000010a00780c */ /* 0x000fe40003f05270 */
[----:B------:R-:W-:-:S04]  /*1040*/  LOP3.LUT R3, R3, 0x1, RZ, 0xc0, !PT ;  /* 0x0000000103037812 */ /* 0x000fc800078ec0ff */
[----:B------:R-:W-:-:S07]  /*1050*/  ISETP.NE.U32.AND P1, PT, R3, 0x1, PT ;  /* 0x000000010300780c */ /* 0x000fce0003f25070 */
[----:B------:R-:W-:Y:S06]  /*1060*/  @!P0 BRA `(.L_x_71) ;  /* 0x0000000000288947 */ /* 0x000fec0003800000 */
[----:B------:R-:W3:Y:S01]  /*1070*/  S2R R3, SR_CgaCtaId ;  /* 0x0000000000037919 */ /* 0x000ee20000008800 */
[----:B------:R-:W-:-:S04]  /*1080*/  MOV R2, 0x400 ;  /* 0x0000040000027802 */ /* 0x000fc80000000f00 */
[----:B---3--:R-:W-:-:S04]  /*1090*/  LEA R3, R3, R2, 0x18 ;  /* 0x0000000203037211 */ /* 0x008fc800078ec0ff */
[C---:B0-2---:R-:W-:Y:S02]  /*10a0*/  LEA R4, R0.reuse, R3, 0x2 ;  /* 0x0000000300047211 */ /* 0x045fe400078e10ff */
[----:B------:R-:W0:Y:S04]  /*10b0*/  LDC.64 R2, c[0x0][0x3a0] ;  /* 0x0000e800ff027b82 */ /* 0x000e280000000a00 */
[----:B------:R-:W2:Y:S01]  /*10c0*/  LDS.64 R4, [R4] ;  /* 0x0000000004047984 */ /* 0x000ea20000000a00 */
[----:B0-----:R-:W-:-:S05]  /*10d0*/  IMAD.WIDE.U32 R2, R0, 0x4, R2 ;  /* 0x0000000400027825 */ /* 0x001fca00078e0002 */
[----:B--2---:R3:W-:Y:S04]  /*10e0*/  REDG.E.ADD.F32.FTZ.RN.STRONG.GPU desc[UR10][R2.64], R4 ;  /* 0x00000004020079a6 */ /* 0x0047e8000c12f30a */
[----:B------:R3:W-:Y:S01]  /*10f0*/  REDG.E.ADD.F32.FTZ.RN.STRONG.GPU desc[UR10][R2.64+0x4], R5 ;  /* 0x00000405020079a6 */ /* 0x0007e2000c12f30a */
[----:B------:R-:W-:-:S07]  /*1100*/  IADD3 R0, PT, PT, R0, 0x2, RZ ;  /* 0x0000000200007810 */ /* 0x000fce0007ffe0ff */
.L_x_71:
[----:B------:R-:W-:Y:S05]  /*1110*/  @P1 EXIT ;  /* 0x000000000000194d */ /* 0x000fea0003800000 */
[----:B---3--:R-:W3:Y:S01]  /*1120*/  S2R R3, SR_CgaCtaId ;  /* 0x0000000000037919 */ /* 0x008ee20000008800 */
[----:B------:R-:W-:-:S04]  /*1130*/  MOV R2, 0x400 ;  /* 0x0000040000027802 */ /* 0x000fc80000000f00 */
[----:B---3--:R-:W-:-:S04]  /*1140*/  LEA R3, R3, R2, 0x18 ;  /* 0x0000000203037211 */ /* 0x008fc800078ec0ff */
[C---:B0-2---:R-:W-:Y:S02]  /*1150*/  LEA R4, R0.reuse, R3, 0x2 ;  /* 0x0000000300047211 */ /* 0x045fe400078e10ff */
[----:B------:R-:W0:Y:S03]  /*1160*/  LDC.64 R2, c[0x0][0x3a0] ;  /* 0x0000e800ff027b82 */ /* 0x000e260000000a00 */
[----:B------:R-:W2:Y:S01]  /*1170*/  LDS R5, [R4] ;  /* 0x0000000004057984 */ /* 0x000ea20000000800 */
[----:B0-----:R-:W-:-:S05]  /*1180*/  IMAD.WIDE.U32 R2, R0, 0x4, R2 ;  /* 0x0000000400027825 */ /* 0x001fca00078e0002 */
[----:B--2---:R-:W-:Y:S01]  /*1190*/  REDG.E.ADD.F32.FTZ.RN.STRONG.GPU desc[UR10][R2.64], R5 ;  /* 0x00000005020079a6 */ /* 0x004fe2000c12f30a */
[----:B------:R-:W-:Y:S05]  /*11a0*/  EXIT ;  /* 0x000000000000794d */ /* 0x000fea0003800000 */
.L_x_72:
        /* <DEDUP_REMOVED lines=13> */
.L_x_118:


//--------------------- .text._Z15backward_kernelPKfS0_PfS1_S1_S0_iii --------------------------
	.section	.text._Z15backward_kernelPKfS0_PfS1_S1_S0_iii,"ax",@progbits
	.align	128
        .global         _Z15backward_kernelPKfS0_PfS1_S1_S0_iii
        .type           _Z15backward_kernelPKfS0_PfS1_S1_S0_iii,@function
        .size           _Z15backward_kernelPKfS0_PfS1_S1_S0_iii,(.L_x_119 - _Z15backward_kernelPKfS0_PfS1_S1_S0_iii)
        .other          _Z15backward_kernelPKfS0_PfS1_S1_S0_iii,@"STO_CUDA_ENTRY STV_DEFAULT"
_Z15backward_kernelPKfS0_PfS1_S1_S0_iii:
.text._Z15backward_kernelPKfS0_PfS1_S1_S0_iii:
[----:B------:R-:W-:Y:S01]  /*0000*/  LDC R1, c[0x0][0x37c] ;  /* 0x0000df00ff017b82 */ /* 0x000fe20000000800 */
[----:B------:R-:W0:Y:S07]  /*0010*/  S2R R24, SR_TID.X ;  /* 0x0000000000187919 */ /* 0x000e2e0000002100 */
[----:B------:R-:W0:Y:S01]  /*0020*/  LDC R9, c[0x0][0x3b4] ;  /* 0x0000ed00ff097b82 */ /* 0x000e220000000800 */
[----:B------:R-:W1:Y:S01]  /*0030*/  LDCU.64 UR10, c[0x0][0x358] ;  /* 0x00006b00ff0a77ac */ /* 0x000e620008000a00 */
[----:B------:R-:W2:Y:S06]  /*0040*/  LDCU UR6, c[0x0][0x3b0] ;  /* 0x00007600ff0677ac */ /* 0x000eac0008000800 */
[----:B------:R-:W3:Y:S08]  /*0050*/  S2UR UR4, SR_CTAID.Y ;  /* 0x00000000000479c3 */ /* 0x000ef00000002600 */
[----:B------:R-:W4:Y:S01]  /*0060*/  LDC R0, c[0x0][0x3b8] ;  /* 0x0000ee00ff007b82 */ /* 0x000f220000000800 */
[----:B0-----:R-:W-:-:S13]  /*0070*/  ISETP.GE.U32.AND P1, PT, R24, R9, PT ;  /* 0x000000091800720c */ /* 0x001fda0003f26070 */
[----:B------:R-:W0:Y:S01]  /*0080*/  @!P1 LDC.64 R4, c[0x0][0x380] ;  /* 0x0000e000ff049b82 */ /* 0x000e220000000a00 */
[----:B---3--:R-:W-:-:S04]  /*0090*/  @!P1 IMAD R3, R9, UR4, R24 ;  /* 0x0000000409039c24 */ /* 0x008fc8000f8e0218 */
[----:B0-----:R-:W-:-:S06]  /*00a0*/  @!P1 IMAD.WIDE.U32 R4, R3, 0x4, R4 ;  /* 0x0000000403049825 */ /* 0x001fcc00078e0004 */
[----:B-1----:R-:W3:Y:S01]  /*00b0*/  @!P1 LDG.E R4, desc[UR10][R4.64] ;  /* 0x0000000a04049981 */ /* 0x002ee2000c1e1900 */
[----:B------:R-:W0:Y:S01]  /*00c0*/  S2UR UR5, SR_CTAID.X ;  /* 0x00000000000579c3 */ /* 0x000e220000002500 */
[----:B----4-:R-:W-:Y:S01]  /*00d0*/  ISETP.LE.AND P0, PT, R0, UR4, PT ;  /* 0x0000000400007c0c */ /* 0x010fe2000bf03270 */
[----:B------:R-:W1:Y:S01]  /*00e0*/  @!P1 S2R R7, SR_CgaCtaId ;  /* 0x0000000000079919 */ /* 0x000e620000008800 */
[----:B------:R-:W-:Y:S02]  /*00f0*/  @!P1 MOV R0, 0x400 ;  /* 0x0000040000009802 */ /* 0x000fe40000000f00 */
[----:B--2---:R-:W-:-:S03]  /*0100*/  MOV R3, UR6 ;  /* 0x0000000600037c02 */ /* 0x004fc60008000f00 */
[----:B------:R-:W0:Y:S02]  /*0110*/  LDC R23, c[0x0][0x360] ;  /* 0x0000d800ff177b82 */ /* 0x000e240000000800 */
[----:B0-----:R-:W-:Y:S01]  /*0120*/  IMAD R23, R23, UR5, R24 ;  /* 0x0000000517177c24 */ /* 0x001fe2000f8e0218 */
[----:B-1----:R-:W-:-:S04]  /*0130*/  @!P1 LEA R7, R7, R0, 0x18 ;  /* 0x0000000007079211 */ /* 0x002fc800078ec0ff */
[----:B------:R-:W-:Y:S02]  /*0140*/  ISETP.GE.OR P0, PT, R23, R3, P0 ;  /* 0x000000031700720c */ /* 0x000fe40000706670 */
[----:B------:R-:W-:-:S05]  /*0150*/  @!P1 LEA R7, R24, R7, 0x2 ;  /* 0x0000000718079211 */ /* 0x000fca00078e10ff */
[----:B---3--:R0:W-:Y:S01]  /*0160*/  @!P1 STS [R7], R4 ;  /* 0x0000000407009388 */ /* 0x0081e20000000800 */
[----:B------:R-:W-:Y:S06]  /*0170*/  BAR.SYNC.DEFER_BLOCKING 0x0 ;  /* 0x0000000000007b1d */ /* 0x000fec0000010000 */
[----:B------:R-:W-:Y:S05]  /*0180*/  @P0 EXIT ;  /* 0x000000000000094d */ /* 0x000fea0003800000 */
[----:B------:R-:W1:Y:S01]  /*0190*/  LDC.64 R16, c[0x0][0x3a8] ;  /* 0x0000ea00ff107b82 */ /* 0x000e620000000a00 */
[----:B------:R-:W-:Y:S01]  /*01a0*/  ISETP.GE.AND P0, PT, R9, 0x1, PT ;  /* 0x000000010900780c */ /* 0x000fe20003f06270 */
[----:B------:R-:W-:Y:S02]  /*01b0*/  IMAD R22, R3, UR4, R23 ;  /* 0x0000000403167c24 */ /* 0x000fe4000f8e0217 */
[----:B------:R-:W-:Y:S02]  /*01c0*/  HFMA2 R21, -RZ, RZ, 0, 0 ;  /* 0x00000000ff157431 */ /* 0x000fe400000001ff */
[----:B-1----:R-:W-:-:S08]  /*01d0*/  IMAD.WIDE R16, R22, 0x4, R16 ;  /* 0x0000000416107825 */ /* 0x002fd000078e0210 */
[----:B------:R-:W-:Y:S05]  /*01e0*/  @!P0 BRA `(.L_x_73) ;  /* 0x0000000c00dc8947 */ /* 0x000fea0003800000 */
[C---:B------:R-:W-:Y:S02]  /*01f0*/  ISETP.GE.U32.AND P0, PT, R9.reuse, 0x8, PT ;  /* 0x000000080900780c */ /* 0x040fe40003f06070 */
[----:B------:R-:W-:Y:S02]  /*0200*/  LOP3.LUT R5, R9, 0x7, RZ, 0xc0, !PT ;  /* 0x0000000709057812 */ /* 0x000fe400078ec0ff */
[----:B------:R-:W-:Y:S02]  /*0210*/  MOV R21, RZ ;  /* 0x000000ff00157202 */ /* 0x000fe40000000f00 */
[----:B0-----:R-:W-:-:S07]  /*0220*/  MOV R4, RZ ;  /* 0x000000ff00047202 */ /* 0x001fce0000000f00 */
[----:B------:R-:W-:Y:S05]  /*0230*/  @!P0 BRA `(.L_x_74) ;  /* 0x0000000400d08947 */ /* 0x000fea0003800000 */
[----:B------:R-:W0:Y:S01]  /*0240*/  LDCU.64 UR6, c[0x0][0x3a0] ;  /* 0x00007400ff0677ac */ /* 0x000e220008000a00 */
[----:B------:R-:W1:Y:S01]  /*0250*/  S2UR UR8, SR_CgaCtaId ;  /* 0x00000000000879c3 */ /* 0x000e620000008800 */
[----:B------:R-:W-:Y:S01]  /*0260*/  LOP3.LUT R4, R9, 0x7ffffff8, RZ, 0xc0, !PT ;  /* 0x7ffffff809047812 */ /* 0x000fe200078ec0ff */
[----:B------:R-:W-:Y:S01]  /*0270*/  UMOV UR4, 0x400 ;  /* 0x0000040000047882 */ /* 0x000fe20000000000 */
[----:B------:R-:W-:Y:S02]  /*0280*/  ISETP.NE.AND P0, PT, R24, RZ, PT ;  /* 0x000000ff1800720c */ /* 0x000fe40003f05270 */
[----:B------:R-:W-:-:S03]  /*0290*/  MOV R21, RZ ;  /* 0x000000ff00157202 */ /* 0x000fc60000000f00 */
[----:B------:R-:W2:Y:S01]  /*02a0*/  LDC R3, c[0x0][0x3b0] ;  /* 0x0000ec00ff037b82 */ /* 0x000ea20000000800 */
[----:B------:R-:W-:Y:S02]  /*02b0*/  MOV R2, R23 ;  /* 0x0000001700027202 */ /* 0x000fe40000000f00 */
[----:B------:R-:W-:-:S05]  /*02c0*/  IADD3 R0, PT, PT, -R4, RZ, RZ ;  /* 0x000000ff04007210 */ /* 0x000fca0007ffe1ff */
[----:B------:R-:W3:Y:S01]  /*02d0*/  LDC.64 R14, c[0x0][0x388] ;  /* 0x0000e200ff0e7b82 */ /* 0x000ee20000000a00 */
[----:B0-----:R-:W-:-:S04]  /*02e0*/  UIADD3 UR5, UP0, UPT, UR6, 0x10, URZ ;  /* 0x0000001006057890 */ /* 0x001fc8000ff1e0ff */
[----:B------:R-:W-:Y:S02]  /*02f0*/  UIADD3.X UR6, UPT, UPT, URZ, UR7, URZ, UP0, !UPT ;  /* 0x00000007ff067290 */ /* 0x000fe400087fe4ff */
[----:B------:R-:W-:Y:S01]  /*0300*/  MOV R25, UR5 ;  /* 0x0000000500197c02 */ /* 0x000fe20008000f00 */
[----:B------:R-:W0:Y:S01]  /*0310*/  LDC.64 R12, c[0x0][0x398] ;  /* 0x0000e600ff0c7b82 */ /* 0x000e220000000a00 */
[----:B-1----:R-:W-:Y:S02]  /*0320*/  ULEA UR4, UR8, UR4, 0x18 ;  /* 0x0000000408047291 */ /* 0x002fe4000f8ec0ff */
[----:B------:R-:W-:Y:S02]  /*0330*/  MOV R28, UR6 ;  /* 0x00000006001c7c02 */ /* 0x000fe40008000f00 */
[----:B------:R-:W-:-:S12]  /*0340*/  UIADD3 UR4, UPT, UPT, UR4, 0x10, URZ ;  /* 0x0000001004047890 */ /* 0x000fd8000fffe0ff */
.L_x_91:
[----:B0-----:R-:W4:Y:S01]  /*0350*/  LDG.E R19, desc[UR10][R16.64] ;  /* 0x0000000a10137981 */ /* 0x001f22000c1e1900 */
[----:B-1-3--:R-:W-:-:S03]  /*0360*/  IMAD.WIDE R6, R2, 0x4, R14 ;  /* 0x0000000402067825 */ /* 0x00afc600078e020e */
[----:B------:R-:W4:Y:S04]  /*0370*/  LDS.128 R8, [UR4+-0x10] ;  /* 0xfffff004ff087984 */ /* 0x000f280008000c00 */
[----:B------:R-:W3:Y:S01]  /*0380*/  LDG.E R26, desc[UR10][R6.64] ;  /* 0x0000000a061a7981 */ /* 0x000ee2000c1e1900 */
[----:B------:R-:W-:Y:S01]  /*0390*/  BSSY.RECONVERGENT B0, `(.L_x_75) ;  /* 0x000000a000007945 */ /* 0x000fe20003800200 */
[----:B----4-:R-:W-:Y:S01]  /*03a0*/  FMUL R27, R8, R19 ;  /* 0x00000013081b7220 */ /* 0x010fe20000400000 */
[----:B0-----:R-:W-:-:S05]  /*03b0*/  IMAD.WIDE R18, R2, 0x4, R12 ;  /* 0x0000000402127825 */ /* 0x001fca00078e020c */
[----:B------:R0:W-:Y:S01]  /*03c0*/  REDG.E.ADD.F32.FTZ.RN.STRONG.GPU desc[UR10][R18.64], R27 ;  /* 0x0000001b120079a6 */ /* 0x0001e2000c12f30a */
[----:B---3--:R-:W-:Y:S01]  /*03d0*/  FFMA R26, R8, R26, R21 ;  /* 0x0000001a081a7223 */ /* 0x008fe20000000015 */
[----:B--2---:R-:W-:Y:S01]  /*03e0*/  IMAD.WIDE R20, R3, 0x4, R6 ;  /* 0x0000000403147825 */ /* 0x004fe200078e0206 */
[----:B------:R-:W-:Y:S02]  /*03f0*/  MOV R6, R25 ;  /* 0x0000001900067202 */ /* 0x000fe40000000f00 */
[----:B------:R-:W-:Y:S01]  /*0400*/  MOV R7, R28 ;  /* 0x0000001c00077202 */ /* 0x000fe20000000f00 */
[----:B------:R-:W-:Y:S06]  /*0410*/  @P0 BRA `(.L_x_76) ;  /* 0x0000000000040947 */ /* 0x000fec0003800000 */
[----:B------:R1:W-:Y:S02]  /*0420*/  REDG.E.ADD.F32.FTZ.RN.STRONG.GPU desc[UR10][R6.64+-0x10], R8 ;  /* 0xfffff008060079a6 */ /* 0x0003e4000c12f30a */
.L_x_76:
[----:B------:R-:W-:Y:S05]  /*0430*/  BSYNC.RECONVERGENT B0 ;  /* 0x0000000000007941 */ /* 0x000fea0003800200 */
.L_x_75:
[----:B-1----:R-:W2:Y:S04]  /*0440*/  LDG.E R8, desc[UR10][R16.64] ;  /* 0x0000000a10087981 */ /* 0x002ea8000c1e1900 */
[----:B------:R-:W3:Y:S01]  /*0450*/  LDG.E R25, desc[UR10][R20.64] ;  /* 0x0000000a14197981 */ /* 0x000ee2000c1e1900 */
[----:B0-----:R-:W-:Y:S01]  /*0460*/  IMAD.WIDE R18, R3, 0x4, R18 ;  /* 0x0000000403127825 */ /* 0x001fe200078e0212 */
[----:B------:R-:W-:Y:S03]  /*0470*/  BSSY.RECONVERGENT B0, `(.L_x_77) ;  /* 0x0000006000007945 */ /* 0x000fe60003800200 */
[----:B--2---:R-:W-:-:S05]  /*0480*/  FMUL R27, R9, R8 ;  /* 0x00000008091b7220 */ /* 0x004fca0000400000 */
[----:B------:R0:W-:Y:S01]  /*0490*/  REDG.E.ADD.F32.FTZ.RN.STRONG.GPU desc[UR10][R18.64], R27 ;  /* 0x0000001b120079a6 */ /* 0x0001e2000c12f30a */
[----:B---3--:R-:W-:Y:S01]  /*04a0*/  FFMA R25, R9, R25, R26 ;  /* 0x0000001909197223 */ /* 0x008fe2000000001a */
[----:B------:R-:W-:Y:S06]  /*04b0*/  @P0 BRA `(.L_x_78) ;  /* 0x0000000000040947 */ /* 0x000fec0003800000 */
[----:B------:R1:W-:Y:S02]  /*04c0*/  REDG.E.ADD.F32.FTZ.RN.STRONG.GPU desc[UR10][R6.64+-0xc], R9 ;  /* 0xfffff409060079a6 */ /* 0x0003e4000c12f30a */
.L_x_78:
[----:B------:R-:W-:Y:S05]  /*04d0*/  BSYNC.RECONVERGENT B0 ;  /* 0x0000000000007941 */ /* 0x000fea0003800200 */
.L_x_77:
[C---:B-1----:R-:W-:Y:S02]  /*04e0*/  IMAD.WIDE R8, R3.reuse, 0x4, R20 ;  /* 0x0000000403087825 */ /* 0x042fe400078e0214 */
[----:B------:R-:W2:Y:S04]  /*04f0*/  LDG.E R21, desc[UR10][R16.64] ;  /* 0x0000000a10157981 */ /* 0x000ea8000c1e1900 */
[----:B------:R-:W3:Y:S01]  /*0500*/  LDG.E R26, desc[UR10][R8.64] ;  /* 0x0000000a081a7981 */ /* 0x000ee2000c1e1900 */
[----:B0-----:R-:W-:Y:S01]  /*0510*/  IMAD.WIDE R18, R3, 0x4, R18 ;  /* 0x0000000403127825 */ /* 0x001fe200078e0212 */
[----:B------:R-:W-:Y:S03]  /*0520*/  BSSY.RECONVERGENT B0, `(.L_x_79) ;  /* 0x0000006000007945 */ /* 0x000fe60003800200 */
[C---:B--2---:R-:W-:Y:S01]  /*0530*/  FMUL R21, R10.reuse, R21 ;  /* 0x000000150a157220 */ /* 0x044fe20000400000 */
[----:B---3--:R-:W-:-:S04]  /*0540*/  FFMA R26, R10, R26, R25 ;  /* 0x0000001a0a1a7223 */ /* 0x008fc80000000019 */
[----:B------:R0:W-:Y:S01]  /*0550*/  REDG.E.ADD.F32.FTZ.RN.STRONG.GPU desc[UR10][R18.64], R21 ;  /* 0x00000015120079a6 */ /* 0x0001e2000c12f30a */
[----:B------:R-:W-:Y:S05]  /*0560*/  @P0 BRA `(.L_x_80) ;  /* 0x0000000000040947 */ /* 0x000fea0003800000 */
[----:B------:R1:W-:Y:S02]  /*0570*/  REDG.E.ADD.F32.FTZ.RN.STRONG.GPU desc[UR10][R6.64+-0x8], R10 ;  /* 0xfffff80a060079a6 */ /* 0x0003e4000c12f30a */
.L_x_80:
[----:B------:R-:W-:Y:S05]  /*0580*/  BSYNC.RECONVERGENT B0 ;  /* 0x0000000000007941 */ /* 0x000fea0003800200 */
.L_x_79:
[----:B------:R-:W2:Y:S01]  /*0590*/  LDG.E R20, desc[UR10][R16.64] ;  /* 0x0000000a10147981 */ /* 0x000ea2000c1e1900 */
[----:B------:R-:W-:-:S04]  /*05a0*/  IMAD.WIDE R8, R3, 0x4, R8 ;  /* 0x0000000403087825 */ /* 0x000fc800078e0208 */
[----:B0-----:R-:W-:Y:S01]  /*05b0*/  IMAD.WIDE R18, R3, 0x4, R18 ;  /* 0x0000000403127825 */ /* 0x001fe200078e0212 */
[----:B-1----:R0:W5:Y:S01]  /*05c0*/  LDG.E R10, desc[UR10][R8.64] ;  /* 0x0000000a080a7981 */ /* 0x002162000c1e1900 */
[----:B------:R-:W-:Y:S02]  /*05d0*/  BSSY.RECONVERGENT B0, `(.L_x_81) ;  /* 0x0000006000007945 */ /* 0x000fe40003800200 */
[----:B--2---:R-:W-:Y:S01]  /*05e0*/  FMUL R25, R11, R20 ;  /* 0x000000140b197220 */ /* 0x004fe20000400000 */
[----:B------:R-:W-:-:S04]  /*05f0*/  IMAD.WIDE R20, R3, 0x4, R8 ;  /* 0x0000000403147825 */ /* 0x000fc800078e0208 */
[----:B------:R0:W-:Y:S01]  /*0600*/  REDG.E.ADD.F32.FTZ.RN.STRONG.GPU desc[UR10][R18.64], R25 ;  /* 0x00000019120079a6 */ /* 0x0001e2000c12f30a */
[----:B------:R-:W-:Y:S05]  /*0610*/  @P0 BRA `(.L_x_82) ;  /* 0x0000000000040947 */ /* 0x000fea0003800000 */
[----:B------:R1:W-:Y:S02]  /*0620*/  REDG.E.ADD.F32.FTZ.RN.STRONG.GPU desc[UR10][R6.64+-0x4], R11 ;  /* 0xfffffc0b060079a6 */ /* 0x0003e4000c12f30a */
.L_x_82:
[----:B------:R-:W-:Y:S05]  /*0630*/  BSYNC.RECONVERGENT B0 ;  /* 0x0000000000007941 */ /* 0x000fea0003800200 */
.L_x_81:
[----:B0-----:R-:W2:Y:S01]  /*0640*/  LDG.E R25, desc[UR10][R20.64] ;  /* 0x0000000a14197981 */ /* 0x001ea2000c1e1900 */
[----:B-----5:R-:W-:-:S03]  /*0650*/  FFMA R27, R11, R10, R26 ;  /* 0x0000000a0b1b7223 */ /* 0x020fc6000000001a */
[----:B-1----:R-:W2:Y:S02]  /*0660*/  LDS.128 R8, [UR4] ;  /* 0x00000004ff087984 */ /* 0x002ea40008000c00 */
[----:B--2---:R-:W-:Y:S02]  /*0670*/  FFMA R26, R8, R25, R27 ;  /* 0x00000019081a7223 */ /* 0x004fe4000000001b */
[----:B------:R-:W2:Y:S01]  /*0680*/  LDG.E R25, desc[UR10][R16.64] ;  /* 0x0000000a10197981 */ /* 0x000ea2000c1e1900 */
[C---:B------:R-:W-:Y:S01]  /*0690*/  IMAD.WIDE R18, R3.reuse, 0x4, R18 ;  /* 0x0000000403127825 */ /* 0x040fe200078e0212 */
[----:B------:R-:W-:Y:S03]  /*06a0*/  BSSY.RECONVERGENT B0, `(.L_x_83) ;  /* 0x0000006000007945 */ /* 0x000fe60003800200 */
[----:B------:R-:W-:-:S04]  /*06b0*/  IMAD.WIDE R28, R3, 0x4, R20 ;  /* 0x00000004031c7825 */ /* 0x000fc800078e0214 */
[----:B--2---:R-:W-:-:S05]  /*06c0*/  FMUL R25, R8, R25 ;  /* 0x0000001908197220 */ /* 0x004fca0000400000 */
[----:B------:R0:W-:Y:S01]  /*06d0*/  REDG.E.ADD.F32.FTZ.RN.STRONG.GPU desc[UR10][R18.64], R25 ;  /* 0x00000019120079a6 */ /* 0x0001e2000c12f30a */
[----:B------:R-:W-:Y:S05]  /*06e0*/  @P0 BRA `(.L_x_84) ;  /* 0x0000000000040947 */ /* 0x000fea0003800000 */
[----:B------:R1:W-:Y:S02]  /*06f0*/  REDG.E.ADD.F32.FTZ.RN.STRONG.GPU desc[UR10][R6.64], R8 ;  /* 0x00000008060079a6 */ /* 0x0003e4000c12f30a */
.L_x_84:
[----:B------:R-:W-:Y:S05]  /*0700*/  BSYNC.RECONVERGENT B0 ;  /* 0x0000000000007941 */ /* 0x000fea0003800200 */
.L_x_83:
        /* <DEDUP_REMOVED lines=9> */
.L_x_86:
[----:B------:R-:W-:Y:S05]  /*07a0*/  BSYNC.RECONVERGENT B0 ;  /* 0x0000000000007941 */ /* 0x000fea0003800200 */
.L_x_85:
[----:B-1----:R-:W2:Y:S01]  /*07b0*/  LDG.E R9, desc[UR10][R16.64] ;  /* 0x0000000a10097981 */ /* 0x002ea2000c1e1900 */
[----:B------:R-:W-:-:S05]  /*07c0*/  IMAD.WIDE R28, R3, 0x4, R28 ;  /* 0x00000004031c7825 */ /* 0x000fca00078e021c */
        /* <DEDUP_REMOVED lines=8> */
.L_x_88:
[----:B------:R-:W-:Y:S05]  /*0850*/  BSYNC.RECONVERGENT B0 ;  /* 0x0000000000007941 */ /* 0x000fea0003800200 */
.L_x_87:
[----:B-1----:R-:W2:Y:S01]  /*0860*/  LDG.E R10, desc[UR10][R16.64] ;  /* 0x0000000a100a7981 */ /* 0x002ea2000c1e1900 */
[----:B------:R-:W-:-:S06]  /*0870*/  IMAD.WIDE R28, R3, 0x4, R28 ;  /* 0x00000004031c7825 */ /* 0x000fcc00078e021c */
[----:B------:R-:W3:Y:S01]  /*0880*/  LDG.E R28, desc[UR10][R28.64] ;  /* 0x0000000a1c1c7981 */ /* 0x000ee2000c1e1900 */
[----:B0-----:R-:W-:Y:S01]  /*0890*/  IMAD.WIDE R18, R3, 0x4, R18 ;  /* 0x0000000403127825 */ /* 0x001fe200078e0212 */
[----:B------:R-:W-:Y:S01]  /*08a0*/  IADD3 R0, PT, PT, R0, 0x8, RZ ;  /* 0x0000000800007810 */ /* 0x000fe20007ffe0ff */
[----:B------:R-:W-:Y:S03]  /*08b0*/  BSSY.RECONVERGENT B0, `(.L_x_89) ;  /* 0x0000007000007945 */ /* 0x000fe60003800200 */
[----:B------:R-:W-:Y:S01]  /*08c0*/  ISETP.NE.AND P2, PT, R0, RZ, PT ;  /* 0x000000ff0000720c */ /* 0x000fe20003f45270 */
[----:B--2---:R-:W-:-:S05]  /*08d0*/  FMUL R9, R11, R10 ;  /* 0x0000000a0b097220 */ /* 0x004fca0000400000 */
[----:B------:R0:W-:Y:S01]  /*08e0*/  REDG.E.ADD.F32.FTZ.RN.STRONG.GPU desc[UR10][R18.64], R9 ;  /* 0x00000009120079a6 */ /* 0x0001e2000c12f30a */
[----:B---3--:R-:W-:Y:S01]  /*08f0*/  FFMA R21, R11, R28, R8 ;  /* 0x0000001c0b157223 */ /* 0x008fe20000000008 */
[----:B------:R-:W-:Y:S06]  /*0900*/  @P0 BRA `(.L_x_90) ;  /* 0x0000000000040947 */ /* 0x000fec0003800000 */
[----:B------:R1:W-:Y:S02]  /*0910*/  REDG.E.ADD.F32.FTZ.RN.STRONG.GPU desc[UR10][R6.64+0xc], R11 ;  /* 0x00000c0b060079a6 */ /* 0x0003e4000c12f30a */
.L_x_90:
[----:B------:R-:W-:Y:S05]  /*0920*/  BSYNC.RECONVERGENT B0 ;  /* 0x0000000000007941 */ /* 0x000fea0003800200 */
.L_x_89:
[----:B------:R-:W-:Y:S01]  /*0930*/  IADD3 R25, P1, PT, R6, 0x20, RZ ;  /* 0x0000002006197810 */ /* 0x000fe20007f3e0ff */
[----:B------:R-:W-:Y:S01]  /*0940*/  UIADD3 UR4, UPT, UPT, UR4, 0x20, URZ ;  /* 0x0000002004047890 */ /* 0x000fe2000fffe0ff */
[----:B------:R-:W-:Y:S02]  /*0950*/  LEA R2, R3, R2, 0x3 ;  /* 0x0000000203027211 */ /* 0x000fe400078e18ff */
[----:B------:R-:W-:Y:S01]  /*0960*/  IADD3.X R28, PT, PT, RZ, R7, RZ, P1, !PT ;  /* 0x00000007ff1c7210 */ /* 0x000fe20000ffe4ff */
[----:B------:R-:W-:Y:S08]  /*0970*/  @P2 BRA `(.L_x_91) ;  /* 0xfffffff800742947 */ /* 0x000ff0000383ffff */
.L_x_74:
[----:B------:R-:W-:-:S13]  /*0980*/  ISETP.NE.AND P0, PT, R5, RZ, PT ;  /* 0x000000ff0500720c */ /* 0x000fda0003f05270 */
[----:B------:R-:W-:Y:S05]  /*0990*/  @!P0 BRA `(.L_x_73) ;  /* 0x0000000400f08947 */ /* 0x000fea0003800000 */
[----:B------:R-:W2:Y:S01]  /*09a0*/  LDCU UR6, c[0x0][0x3b4] ;  /* 0x00007680ff0677ac */ /* 0x000ea20008000800 */
[----:B------:R-:W-:Y:S01]  /*09b0*/  ISETP.GE.U32.AND P0, PT, R5, 0x4, PT ;  /* 0x000000040500780c */ /* 0x000fe20003f06070 */
[----:B--2---:R-:W-:-:S12]  /*09c0*/  ULOP3.LUT UR4, UR6, 0x3, URZ, 0xc0, !UPT ;  /* 0x0000000306047892 */ /* 0x004fd8000f8ec0ff */
[----:B------:R-:W-:Y:S05]  /*09d0*/  @!P0 BRA `(.L_x_92) ;  /* 0x0000000000e48947 */ /* 0x000fea0003800000 */
[----:B-1----:R-:W2:Y:S01]  /*09e0*/  LDG.E R11, desc[UR10][R16.64] ;  /* 0x0000000a100b7981 */ /* 0x002ea2000c1e1900 */
[----:B------:R-:W-:Y:S01]  /*09f0*/  MOV R0, 0x400 ;  /* 0x0000040000007802 */ /* 0x000fe20000000f00 */
[----:B------:R-:W1:Y:S01]  /*0a00*/  LDC.64 R14, c[0x0][0x388] ;  /* 0x0000e200ff0e7b82 */ /* 0x000e620000000a00 */
[----:B------:R-:W-:Y:S01]  /*0a10*/  ISETP.NE.AND P0, PT, R24, RZ, PT ;  /* 0x000000ff1800720c */ /* 0x000fe20003f05270 */
[----:B------:R-:W3:Y:S06]  /*0a20*/  S2R R5, SR_CgaCtaId ;  /* 0x0000000000057919 */ /* 0x000eec0000008800 */
[----:B------:R-:W4:Y:S08]  /*0a30*/  LDC.64 R12, c[0x0][0x398] ;  /* 0x0000e600ff0c7b82 */ /* 0x000f300000000a00 */
[----:B------:R-:W0:Y:S01]  /*0a40*/  LDC.64 R6, c[0x0][0x3a0] ;  /* 0x0000e800ff067b82 */ /* 0x000e220000000a00 */
[----:B---3--:R-:W-:-:S04]  /*0a50*/  LEA R5, R5, R0, 0x18 ;  /* 0x0000000005057211 */ /* 0x008fc800078ec0ff */
[C---:B------:R-:W-:Y:S01]  /*0a60*/  LEA R10, R4.reuse, R5, 0x2 ;  /* 0x00000005040a7211 */ /* 0x040fe200078e10ff */
[C---:B------:R-:W-:Y:S01]  /*0a70*/  IMAD R5, R4.reuse, R3, R23 ;  /* 0x0000000304057224 */ /* 0x040fe200078e0217 */
[----:B------:R-:W-:Y:S01]  /*0a80*/  BSSY.RECONVERGENT B0, `(.L_x_93) ;  /* 0x000000a000007945 */ /* 0x000fe20003800200 */
[----:B0-----:R-:W-:Y:S02]  /*0a90*/  IMAD.WIDE.U32 R6, R4, 0x4, R6 ;  /* 0x0000000404067825 */ /* 0x001fe400078e0006 */
[----:B------:R-:W2:Y:S02]  /*0aa0*/  LDS.64 R8, [R10] ;  /* 0x000000000a087984 */ /* 0x000ea40000000a00 */
[----:B-1----:R-:W-:-:S04]  /*0ab0*/  IMAD.WIDE R14, R5, 0x4, R14 ;  /* 0x00000004050e7825 */ /* 0x002fc800078e020e */
[----:B----4-:R-:W-:Y:S01]  /*0ac0*/  IMAD.WIDE R12, R5, 0x4, R12 ;  /* 0x00000004050c7825 */ /* 0x010fe200078e020c */
[----:B------:R0:W5:Y:S03]  /*0ad0*/  LDG.E R0, desc[UR10][R14.64] ;  /* 0x0000000a0e007981 */ /* 0x000166000c1e1900 */
[----:B--2---:R-:W-:-:S05]  /*0ae0*/  FMUL R11, R8, R11 ;  /* 0x0000000b080b7220 */ /* 0x004fca0000400000 */
[----:B------:R0:W-:Y:S01]  /*0af0*/  REDG.E.ADD.F32.FTZ.RN.STRONG.GPU desc[UR10][R12.64], R11 ;  /* 0x0000000b0c0079a6 */ /* 0x0001e2000c12f30a */
[----:B------:R-:W-:Y:S05]  /*0b00*/  @P0 BRA `(.L_x_94) ;  /* 0x0000000000040947 */ /* 0x000fea0003800000 */
[----:B------:R1:W-:Y:S02]  /*0b10*/  REDG.E.ADD.F32.FTZ.RN.STRONG.GPU desc[UR10][R6.64], R8 ;  /* 0x00000008060079a6 */ /* 0x0003e4000c12f30a */
.L_x_94:
[----:B------:R-:W-:Y:S05]  /*0b20*/  BSYNC.RECONVERGENT B0 ;  /* 0x0000000000007941 */ /* 0x000fea0003800200 */
.L_x_93:
[----:B------:R-:W2:Y:S01]  /*0b30*/  LDG.E R2, desc[UR10][R16.64] ;  /* 0x0000000a10027981 */ /* 0x000ea2000c1e1900 */
[----:B0-----:R-:W-:-:S04]  /*0b40*/  IMAD.WIDE R14, R3, 0x4, R14 ;  /* 0x00000004030e7825 */ /* 0x001fc800078e020e */
[----:B------:R-:W-:Y:S01]  /*0b50*/  IMAD.WIDE R12, R3, 0x4, R12 ;  /* 0x00000004030c7825 */ /* 0x000fe200078e020c */
[----:B------:R-:W-:Y:S03]  /*0b60*/  BSSY.RECONVERGENT B0, `(.L_x_95) ;  /* 0x0000006000007945 */ /* 0x000fe60003800200 */
[----:B--2---:R-:W-:Y:S02]  /*0b70*/  FMUL R5, R9, R2 ;  /* 0x0000000209057220 */ /* 0x004fe40000400000 */
[----:B------:R0:W5:Y:S04]  /*0b80*/  LDG.E R2, desc[UR10][R14.64] ;  /* 0x0000000a0e027981 */ /* 0x000168000c1e1900 */
[----:B------:R0:W-:Y:S01]  /*0b90*/  REDG.E.ADD.F32.FTZ.RN.STRONG.GPU desc[UR10][R12.64], R5 ;  /* 0x000000050c0079a6 */ /* 0x0001e2000c12f30a */
[----:B------:R-:W-:Y:S05]  /*0ba0*/  @P0 BRA `(.L_x_96) ;  /* 0x0000000000040947 */ /* 0x000fea0003800000 */
[----:B------:R2:W-:Y:S02]  /*0bb0*/  REDG.E.ADD.F32.FTZ.RN.STRONG.GPU desc[UR10][R6.64+0x4], R9 ;  /* 0x00000409060079a6 */ /* 0x0005e4000c12f30a */
.L_x_96:
[----:B------:R-:W-:Y:S05]  /*0bc0*/  BSYNC.RECONVERGENT B0 ;  /* 0x0000000000007941 */ /* 0x000fea0003800200 */
.L_x_95:
[----:B0-----:R-:W3:Y:S01]  /*0bd0*/  LDG.E R5, desc[UR10][R16.64] ;  /* 0x0000000a10057981 */ /* 0x001ee2000c1e1900 */
[----:B------:R-:W-:-:S03]  /*0be0*/  IMAD.WIDE R14, R3, 0x4, R14 ;  /* 0x00000004030e7825 */ /* 0x000fc600078e020e */
[----:B------:R-:W3:Y:S01]  /*0bf0*/  LDS.64 R10, [R10+0x8] ;  /* 0x000008000a0a7984 */ /* 0x000ee20000000a00 */
[----:B------:R-:W-:Y:S01]  /*0c00*/  IMAD.WIDE R12, R3, 0x4, R12 ;  /* 0x00000004030c7825 */ /* 0x000fe200078e020c */
[----:B------:R-:W-:Y:S03]  /*0c10*/  BSSY.RECONVERGENT B0, `(.L_x_97) ;  /* 0x0000006000007945 */ /* 0x000fe60003800200 */
[----:B---3--:R-:W-:Y:S02]  /*0c20*/  FMUL R19, R10, R5 ;  /* 0x000000050a137220 */ /* 0x008fe40000400000 */
[----:B------:R0:W5:Y:S04]  /*0c30*/  LDG.E R5, desc[UR10][R14.64] ;  /* 0x0000000a0e057981 */ /* 0x000168000c1e1900 */
[----:B------:R0:W-:Y:S01]  /*0c40*/  REDG.E.ADD.F32.FTZ.RN.STRONG.GPU desc[UR10][R12.64], R19 ;  /* 0x000000130c0079a6 */ /* 0x0001e2000c12f30a */
[----:B------:R-:W-:Y:S05]  /*0c50*/  @P0 BRA `(.L_x_98) ;  /* 0x0000000000040947 */ /* 0x000fea0003800000 */
[----:B------:R3:W-:Y:S02]  /*0c60*/  REDG.E.ADD.F32.FTZ.RN.STRONG.GPU desc[UR10][R6.64+0x8], R10 ;  /* 0x0000080a060079a6 */ /* 0x0007e4000c12f30a */
.L_x_98:
[----:B------:R-:W-:Y:S05]  /*0c70*/  BSYNC.RECONVERGENT B0 ;  /* 0x0000000000007941 */ /* 0x000fea0003800200 */
.L_x_97:
[----:B------:R-:W4:Y:S01]  /*0c80*/  LDG.E R18, desc[UR10][R16.64] ;  /* 0x0000000a10127981 */ /* 0x000f22000c1e1900 */
[----:B0-----:R-:W-:-:S04]  /*0c90*/  IMAD.WIDE R14, R3, 0x4, R14 ;  /* 0x00000004030e7825 */ /* 0x001fc800078e020e */
[----:B-----5:R-:W-:Y:S01]  /*0ca0*/  FFMA R0, R8, R0, R21 ;  /* 0x0000000008007223 */ /* 0x020fe20000000015 */
[----:B------:R-:W-:-:S04]  /*0cb0*/  IMAD.WIDE R12, R3, 0x4, R12 ;  /* 0x00000004030c7825 */ /* 0x000fc800078e020c */
[----:B--2---:R-:W-:Y:S01]  /*0cc0*/  FFMA R9, R9, R2, R0 ;  /* 0x0000000209097223 */ /* 0x004fe20000000000 */
[----:B------:R0:W5:Y:S01]  /*0cd0*/  LDG.E R14, desc[UR10][R14.64] ;  /* 0x0000000a0e0e7981 */ /* 0x000162000c1e1900 */
[----:B------:R-:W-:Y:S02]  /*0ce0*/  BSSY.RECONVERGENT B0, `(.L_x_99) ;  /* 0x0000006000007945 */ /* 0x000fe40003800200 */
[----:B---3--:R-:W-:Y:S01]  /*0cf0*/  FFMA R10, R10, R5, R9 ;  /* 0x000000050a0a7223 */ /* 0x008fe20000000009 */
[----:B----4-:R-:W-:-:S05]  /*0d00*/  FMUL R19, R11, R18 ;  /* 0x000000120b137220 */ /* 0x010fca0000400000 */
[----:B------:R0:W-:Y:S01]  /*0d10*/  REDG.E.ADD.F32.FTZ.RN.STRONG.GPU desc[UR10][R12.64], R19 ;  /* 0x000000130c0079a6 */ /* 0x0001e2000c12f30a */
[----:B------:R-:W-:Y:S05]  /*0d20*/  @P0 BRA `(.L_x_100) ;  /* 0x0000000000040947 */ /* 0x000fea0003800000 */
[----:B------:R2:W-:Y:S02]  /*0d30*/  REDG.E.ADD.F32.FTZ.RN.STRONG.GPU desc[UR10][R6.64+0xc], R11 ;  /* 0x00000c0b060079a6 */ /* 0x0005e4000c12f30a */
.L_x_100:
[----:B------:R-:W-:Y:S05]  /*0d40*/  BSYNC.RECONVERGENT B0 ;  /* 0x0000000000007941 */ /* 0x000fea0003800200 */
.L_x_99:
[----:B------:R-:W-:Y:S01]  /*0d50*/  IADD3 R4, PT, PT, R4, 0x4, RZ ;  /* 0x0000000404047810 */ /* 0x000fe20007ffe0ff */
[----:B-----5:R-:W-:-:S07]  /*0d60*/  FFMA R21, R11, R14, R10 ;  /* 0x0000000e0b157223 */ /* 0x020fce000000000a */
.L_x_92:
[----:B------:R-:W-:-:S09]  /*0d70*/  UISETP.NE.AND UP0, UPT, UR4, URZ, UPT ;  /* 0x000000ff0400728c */ /* 0x000fd2000bf05270 */
[----:B------:R-:W-:Y:S05]  /*0d80*/  BRA.U !UP0, `(.L_x_73) ;  /* 0x0000000108f47547 */ /* 0x000fea000b800000 */
[----:B------:R-:W-:-:S09]  /*0d90*/  UISETP.NE.AND UP0, UPT, UR4, 0x1, UPT ;  /* 0x000000010400788c */ /* 0x000fd2000bf05270 */
[----:B------:R-:W-:Y:S05]  /*0da0*/  BRA.U !UP0, `(.L_x_101) ;  /* 0x0000000108887547 */ /* 0x000fea000b800000 */
[----:B------:R-:W3:Y:S01]  /*0db0*/  LDG.E R5, desc[UR10][R16.64] ;  /* 0x0000000a10057981 */ /* 0x000ee2000c1e1900 */
[----:B------:R-:W-:Y:S01]  /*0dc0*/  MOV R0, 0x400 ;  /* 0x0000040000007802 */ /* 0x000fe20000000f00 */
[----:B-12---:R-:W1:Y:S01]  /*0dd0*/  LDC.64 R10, c[0x0][0x388] ;  /* 0x0000e200ff0a7b82 */ /* 0x006e620000000a00 */
[----:B------:R-:W-:Y:S01]  /*0de0*/  ISETP.NE.AND P0, PT, R24, RZ, PT ;  /* 0x000000ff1800720c */ /* 0x000fe20003f05270 */
[----:B------:R-:W2:Y:S01]  /*0df0*/  S2R R7, SR_CgaCtaId ;  /* 0x0000000000077919 */ /* 0x000ea20000008800 */
[----:B0-----:R-:W-:-:S05]  /*0e00*/  IMAD R15, R4, R3, R23 ;  /* 0x00000003040f7224 */ /* 0x001fca00078e0217 */
[----:B------:R-:W0:Y:S08]  /*0e10*/  LDC.64 R8, c[0x0][0x398] ;  /* 0x0000e600ff087b82 */ /* 0x000e300000000a00 */
[----:B------:R-:W4:Y:S01]  /*0e20*/  LDC.64 R12, c[0x0][0x3a0] ;  /* 0x0000e800ff0c7b82 */ /* 0x000f220000000a00 */
[----:B------:R-:W-:Y:S01]  /*0e30*/  BSSY.RECONVERGENT B0, `(.L_x_102) ;  /* 0x000000c000007945 */ /* 0x000fe20003800200 */
[----:B-1----:R-:W-:-:S04]  /*0e40*/  IMAD.WIDE R10, R15, 0x4, R10 ;  /* 0x000000040f0a7825 */ /* 0x002fc800078e020a */
[----:B0-----:R-:W-:Y:S01]  /*0e50*/  IMAD.WIDE R8, R15, 0x4, R8 ;  /* 0x000000040f087825 */ /* 0x001fe200078e0208 */
[----:B--2---:R-:W-:Y:S02]  /*0e60*/  LEA R7, R7, R0, 0x18 ;  /* 0x0000000007077211 */ /* 0x004fe400078ec0ff */
[----:B------:R0:W5:Y:S02]  /*0e70*/  LDG.E R0, desc[UR10][R10.64] ;  /* 0x0000000a0a007981 */ /* 0x000164000c1e1900 */
[C---:B------:R-:W-:Y:S01]  /*0e80*/  LEA R7, R4.reuse, R7, 0x2 ;  /* 0x0000000704077211 */ /* 0x040fe200078e10ff */
[----:B----4-:R-:W-:-:S05]  /*0e90*/  IMAD.WIDE.U32 R12, R4, 0x4, R12 ;  /* 0x00000004040c7825 */ /* 0x010fca00078e000c */
[----:B------:R-:W3:Y:S02]  /*0ea0*/  LDS.64 R6, [R7] ;  /* 0x0000000007067984 */ /* 0x000ee40000000a00 */
[----:B---3--:R-:W-:-:S05]  /*0eb0*/  FMUL R5, R6, R5 ;  /* 0x0000000506057220 */ /* 0x008fca0000400000 */
[----:B------:R0:W-:Y:S01]  /*0ec0*/  REDG.E.ADD.F32.FTZ.RN.STRONG.GPU desc[UR10][R8.64], R5 ;  /* 0x00000005080079a6 */ /* 0x0001e2000c12f30a */
[----:B------:R-:W-:Y:S05]  /*0ed0*/  @P0 BRA `(.L_x_103) ;  /* 0x0000000000040947 */ /* 0x000fea0003800000 */
[----:B------:R1:W-:Y:S02]  /*0ee0*/  REDG.E.ADD.F32.FTZ.RN.STRONG.GPU desc[UR10][R12.64], R6 ;  /* 0x000000060c0079a6 */ /* 0x0003e4000c12f30a */
.L_x_103:
[----:B------:R-:W-:Y:S05]  /*0ef0*/  BSYNC.RECONVERGENT B0 ;  /* 0x0000000000007941 */ /* 0x000fea0003800200 */
.L_x_102:
[----:B------:R-:W2:Y:S01]  /*0f00*/  LDG.E R2, desc[UR10][R16.64] ;  /* 0x0000000a10027981 */ /* 0x000ea2000c1e1900 */
[----:B0-----:R-:W-:-:S04]  /*0f10*/  IMAD.WIDE R10, R3, 0x4, R10 ;  /* 0x00000004030a7825 */ /* 0x001fc800078e020a */
[----:B------:R-:W-:Y:S01]  /*0f20*/  IMAD.WIDE R8, R3, 0x4, R8 ;  /* 0x0000000403087825 */ /* 0x000fe200078e0208 */
[----:B------:R-:W-:Y:S01]  /*0f30*/  BSSY.RECONVERGENT B0, `(.L_x_104) ;  /* 0x0000007000007945 */ /* 0x000fe20003800200 */
[----:B------:R0:W5:Y:S02]  /*0f40*/  LDG.E R10, desc[UR10][R10.64] ;  /* 0x0000000a0a0a7981 */ /* 0x000164000c1e1900 */
[----:B-----5:R-:W-:Y:S01]  /*0f50*/  FFMA R0, R6, R0, R21 ;  /* 0x0000000006007223 */ /* 0x020fe20000000015 */
[----:B--2---:R-:W-:-:S05]  /*0f60*/  FMUL R5, R7, R2 ;  /* 0x0000000207057220 */ /* 0x004fca0000400000 */
[----:B------:R0:W-:Y:S01]  /*0f70*/  REDG.E.ADD.F32.FTZ.RN.STRONG.GPU desc[UR10][R8.64], R5 ;  /* 0x00000005080079a6 */ /* 0x0001e2000c12f30a */
[----:B------:R-:W-:Y:S05]  /*0f80*/  @P0 BRA `(.L_x_105) ;  /* 0x0000000000040947 */ /* 0x000fea0003800000 */
[----:B------:R2:W-:Y:S02]  /*0f90*/  REDG.E.ADD.F32.FTZ.RN.STRONG.GPU desc[UR10][R12.64+0x4], R7 ;  /* 0x000004070c0079a6 */ /* 0x0005e4000c12f30a */
.L_x_105:
[----:B------:R-:W-:Y:S05]  /*0fa0*/  BSYNC.RECONVERGENT B0 ;  /* 0x0000000000007941 */ /* 0x000fea0003800200 */
.L_x_104:
[----:B------:R-:W-:Y:S01]  /*0fb0*/  IADD3 R4, PT, PT, R4, 0x2, RZ ;  /* 0x0000000204047810 */ /* 0x000fe20007ffe0ff */
[----:B------:R-:W-:-:S07]  /*0fc0*/  FFMA R21, R7, R10, R0 ;  /* 0x0000000a07157223 */ /* 0x000fce0000000000 */
.L_x_101:
[----:B------:R-:W-:-:S04]  /*0fd0*/  ULOP3.LUT UR5, UR6, 0x1, URZ, 0xc0, !UPT ;  /* 0x0000000106057892 */ /* 0x000fc8000f8ec0ff */
[----:B------:R-:W-:-:S09]  /*0fe0*/  UISETP.NE.U32.AND UP0, UPT, UR5, 0x1, UPT ;  /* 0x000000010500788c */ /* 0x000fd2000bf05070 */
[----:B------:R-:W-:Y:S05]  /*0ff0*/  BRA.U UP0, `(.L_x_73) ;  /* 0x0000000100587547 */ /* 0x000fea000b800000 */
[----:B-12---:R-:W1:Y:S01]  /*1000*/  S2R R7, SR_CgaCtaId ;  /* 0x0000000000077919 */ /* 0x006e620000008800 */
[----:B------:R-:W-:Y:S01]  /*1010*/  MOV R0, 0x400 ;  /* 0x0000040000007802 */ /* 0x000fe20000000f00 */
[----:B------:R-:W-:Y:S01]  /*1020*/  IMAD R23, R4, R3, R23 ;  /* 0x0000000304177224 */ /* 0x000fe200078e0217 */
[----:B0-----:R-:W0:Y:S01]  /*1030*/  LDC.64 R8, c[0x0][0x398] ;  /* 0x0000e600ff087b82 */ /* 0x001e220000000a00 */
[----:B------:R-:W2:Y:S01]  /*1040*/  LDG.E R5, desc[UR10][R16.64] ;  /* 0x0000000a10057981 */ /* 0x000ea2000c1e1900 */
[----:B-1----:R-:W-:-:S04]  /*1050*/  LEA R7, R7, R0, 0x18 ;  /* 0x0000000007077211 */ /* 0x002fc800078ec0ff */
[----:B------:R-:W-:Y:S02]  /*1060*/  LEA R0, R4, R7, 0x2 ;  /* 0x0000000704007211 */ /* 0x000fe400078e10ff */
[----:B------:R-:W1:Y:S04]  /*1070*/  LDC.64 R6, c[0x0][0x388] ;  /* 0x0000e200ff067b82 */ /* 0x000e680000000a00 */
[----:B------:R-:W2:Y:S01]  /*1080*/  LDS R0, [R0] ;  /* 0x0000000000007984 */ /* 0x000ea20000000800 */
[----:B-1----:R-:W-:-:S06]  /*1090*/  IMAD.WIDE R2, R23, 0x4, R6 ;  /* 0x0000000417027825 */ /* 0x002fcc00078e0206 */
[----:B------:R-:W3:Y:S01]  /*10a0*/  LDG.E R2, desc[UR10][R2.64] ;  /* 0x0000000a02027981 */ /* 0x000ee2000c1e1900 */
[----:B------:R-:W-:Y:S01]  /*10b0*/  ISETP.NE.AND P0, PT, R24, RZ, PT ;  /* 0x000000ff1800720c */ /* 0x000fe20003f05270 */
[----:B0-----:R-:W-:Y:S01]  /*10c0*/  IMAD.WIDE R6, R23, 0x4, R8 ;  /* 0x0000000417067825 */ /* 0x001fe200078e0208 */
[----:B------:R-:W-:Y:S03]  /*10d0*/  BSSY.RECONVERGENT B0, `(.L_x_73) ;  /* 0x0000008000007945 */ /* 0x000fe60003800200 */
[----:B--2---:R-:W-:-:S05]  /*10e0*/  FMUL R5, R0, R5 ;  /* 0x0000000500057220 */ /* 0x004fca0000400000 */
[----:B------:R0:W-:Y:S01]  /*10f0*/  REDG.E.ADD.F32.FTZ.RN.STRONG.GPU desc[UR10][R6.64], R5 ;  /* 0x00000005060079a6 */ /* 0x0001e2000c12f30a */
[----:B---3--:R-:W-:Y:S02]  /*1100*/  FFMA R21, R0, R2, R21 ;  /* 0x0000000200157223 */ /* 0x008fe40000000015 */
[----:B0-----:R-:W-:Y:S05]  /*1110*/  @P0 BRA `(.L_x_106) ;  /* 0x00000000000c0947 */ /* 0x001fea0003800000 */
[----:B------:R-:W0:Y:S02]  /*1120*/  LDC.64 R2, c[0x0][0x3a0] ;  /* 0x0000e800ff027b82 */ /* 0x000e240000000a00 */
[----:B0-----:R-:W-:-:S05]  /*1130*/  IMAD.WIDE.U32 R4, R4, 0x4, R2 ;  /* 0x0000000404047825 */ /* 0x001fca00078e0002 */
[----:B------:R0:W-:Y:S02]  /*1140*/  REDG.E.ADD.F32.FTZ.RN.STRONG.GPU desc[UR10][R4.64], R0 ;  /* 0x00000000040079a6 */ /* 0x0001e4000c12f30a */
.L_x_106:
[----:B------:R-:W-:Y:S05]  /*1150*/  BSYNC.RECONVERGENT B0 ;  /* 0x0000000000007941 */ /* 0x000fea0003800200 */
.L_x_73:
[----:B------:R-:W0:Y:S01]  /*1160*/  LDG.E R16, desc[UR10][R16.64] ;  /* 0x0000000a10107981 */ /* 0x000e22000c1e1900 */
[----:B------:R-:W3:Y:S02]  /*1170*/  LDC.64 R2, c[0x0][0x390] ;  /* 0x0000e400ff027b82 */ /* 0x000ee40000000a00 */
[----:B---3--:R-:W-:Y:S01]  /*1180*/  IMAD.WIDE R22, R22, 0x4, R2 ;  /* 0x0000000416167825 */ /* 0x008fe200078e0202 */
[----:B0-----:R-:W-:-:S05]  /*1190*/  FSET.BF.GT.AND R0, R16, RZ, PT ;  /* 0x000000ff1000720a */ /* 0x001fca0003804000 */
[----:B------:R-:W-:-:S05]  /*11a0*/  FMUL R21, R0, R21 ;  /* 0x0000001500157220 */ /* 0x000fca0000400000 */
[----:B------:R-:W-:Y:S01]  /*11b0*/  REDG.E.ADD.F32.FTZ.RN.STRONG.GPU desc[UR10][R22.64], R21 ;  /* 0x00000015160079a6 */ /* 0x000fe2000c12f30a */
[----:B------:R-:W-:Y:S05]  /*11c0*/  EXIT ;  /* 0x000000000000794d */ /* 0x000fea0003800000 */
.L_x_107:
        /* <DEDUP_REMOVED lines=11> */
.L_x_119:


//--------------------- .text._Z15forward_kernel1PKfPfS0_iii --------------------------
	.section	.text._Z15forward_kernel1PKfPfS0_iii,"ax",@progbits
	.align	128
        .global         _Z15forward_kernel1PKfPfS0_iii
        .type           _Z15forward_kernel1PKfPfS0_iii,@function
        .size           _Z15forward_kernel1PKfPfS0_iii,(.L_x_120 - _Z15forward_kernel1PKfPfS0_iii)
        .other          _Z15forward_kernel1PKfPfS0_iii,@"STO_CUDA_ENTRY STV_DEFAULT"
_Z15forward_kernel1PKfPfS0_iii:
.text._Z15forward_kernel1PKfPfS0_iii:
[----:B------:R-:W-:Y:S01]  /*0000*/  LDC R1, c[0x0][0x37c] ;  /* 0x0000df00ff017b82 */ /* 0x000fe20000000800 */
[----:B------:R-:W0:Y:S07]  /*0010*/  S2R R13, SR_TID.X ;  /* 0x00000000000d7919 */ /* 0x000e2e0000002100 */
[----:B------:R-:W0:Y:S01]  /*0020*/  LDC R12, c[0x0][0x398] ;  /* 0x0000e600ff0c7b82 */ /* 0x000e220000000800 */
[----:B------:R-:W1:Y:S07]  /*0030*/  LDCU.64 UR6, c[0x0][0x358] ;  /* 0x00006b00ff0677ac */ /* 0x000e6e0008000a00 */
[----:B------:R-:W2:Y:S08]  /*0040*/  S2UR UR8, SR_CTAID.X ;  /* 0x00000000000879c3 */ /* 0x000eb00000002500 */
[----:B------:R-:W3:Y:S08]  /*0050*/  LDC R6, c[0x0][0x3a0] ;  /* 0x0000e800ff067b82 */ /* 0x000ef00000000800 */
[----:B------:R-:W4:Y:S01]  /*0060*/  LDC R2, c[0x0][0x39c] ;  /* 0x0000e700ff027b82 */ /* 0x000f220000000800 */
[----:B0-----:R-:W-:-:S13]  /*0070*/  ISETP.GE.U32.AND P1, PT, R13, R12, PT ;  /* 0x0000000c0d00720c */ /* 0x001fda0003f26070 */
[----:B------:R-:W0:Y:S01]  /*0080*/  @!P1 LDC.64 R4, c[0x0][0x380] ;  /* 0x0000e000ff049b82 */ /* 0x000e220000000a00 */
[----:B--2---:R-:W-:-:S04]  /*0090*/  @!P1 IMAD R3, R12, UR8, R13 ;  /* 0x000000080c039c24 */ /* 0x004fc8000f8e020d */
[----:B0-----:R-:W-:-:S06]  /*00a0*/  @!P1 IMAD.WIDE.U32 R4, R3, 0x4, R4 ;  /* 0x0000000403049825 */ /* 0x001fcc00078e0004 */
[----:B-1----:R-:W2:Y:S01]  /*00b0*/  @!P1 LDG.E R4, desc[UR6][R4.64] ;  /* 0x0000000604049981 */ /* 0x002ea2000c1e1900 */
[----:B------:R-:W-:Y:S02]  /*00c0*/  @!P1 MOV R0, 0x400 ;  /* 0x0000040000009802 */ /* 0x000fe40000000f00 */
[----:B---3--:R-:W-:Y:S01]  /*00d0*/  ISETP.LE.AND P0, PT, R6, UR8, PT ;  /* 0x0000000806007c0c */ /* 0x008fe2000bf03270 */
[----:B------:R-:W0:Y:S03]  /*00e0*/  @!P1 S2R R3, SR_CgaCtaId ;  /* 0x0000000000039919 */ /* 0x000e260000008800 */
[----:B----4-:R-:W-:Y:S02]  /*00f0*/  ISETP.GE.OR P0, PT, R13, R2, P0 ;  /* 0x000000020d00720c */ /* 0x010fe40000706670 */
[----:B0-----:R-:W-:-:S04]  /*0100*/  @!P1 LEA R0, R3, R0, 0x18 ;  /* 0x0000000003009211 */ /* 0x001fc800078ec0ff */
[----:B------:R-:W-:-:S05]  /*0110*/  @!P1 LEA R3, R13, R0, 0x2 ;  /* 0x000000000d039211 */ /* 0x000fca00078e10ff */
[----:B--2---:R0:W-:Y:S01]  /*0120*/  @!P1 STS [R3], R4 ;  /* 0x0000000403009388 */ /* 0x0041e20000000800 */
[----:B------:R-:W-:Y:S06]  /*0130*/  BAR.SYNC.DEFER_BLOCKING 0x0 ;  /* 0x0000000000007b1d */ /* 0x000fec0000010000 */
[----:B------:R-:W-:Y:S05]  /*0140*/  @P0 EXIT ;  /* 0x000000000000094d */ /* 0x000fea0003800000 */
[----:B------:R-:W-:Y:S01]  /*0150*/  IMAD.SHL.U32 R21, R13, 0x4, RZ ;  /* 0x000000040d157824 */ /* 0x000fe200078e00ff */
[----:B------:R-:W-:-:S05]  /*0160*/  ISETP.GE.AND P0, PT, R12, 0x1, PT ;  /* 0x000000010c00780c */ /* 0x000fca0003f06270 */
[----:B------:R-:W1:Y:S08]  /*0170*/  LDC R21, c[0x3][R21] ;  /* 0x00c0000015157b82 */ /* 0x000e700000000800 */
[----:B------:R-:W-:Y:S05]  /*0180*/  @!P0 BRA `(.L_x_108) ;  /* 0x00000008002c8947 */ /* 0x000fea0003800000 */
[C---:B------:R-:W-:Y:S01]  /*0190*/  ISETP.GE.U32.AND P1, PT, R12.reuse, 0x10, PT ;  /* 0x000000100c00780c */ /* 0x040fe20003f26070 */
[----:B------:R-:W-:Y:S01]  /*01a0*/  HFMA2 R0, -RZ, RZ, 0, 0 ;  /* 0x00000000ff007431 */ /* 0x000fe200000001ff */
[----:B------:R-:W-:Y:S01]  /*01b0*/  LOP3.LUT R15, R12, 0xf, RZ, 0xc0, !PT ;  /* 0x0000000f0c0f7812 */ /* 0x000fe200078ec0ff */
[----:B0-----:R-:W-:-:S03]  /*01c0*/  IMAD R3, R13, R12, RZ ;  /* 0x0000000c0d037224 */ /* 0x001fc600078e02ff */
[----:B------:R-:W-:-:S07]  /*01d0*/  ISETP.NE.AND P0, PT, R15, RZ, PT ;  /* 0x000000ff0f00720c */ /* 0x000fce0003f05270 */
[----:B------:R-:W-:Y:S06]  /*01e0*/  @!P1 BRA `(.L_x_109) ;  /* 0x0000000000d09947 */ /* 0x000fec0003800000 */
[----:B------:R-:W0:Y:S01]  /*01f0*/  LDC.64 R4, c[0x0][0x390] ;  /* 0x0000e400ff047b82 */ /* 0x000e220000000a00 */
[----:B------:R-:W-:Y:S01]  /*0200*/  LOP3.LUT R0, R12, 0x7ffffff0, RZ, 0xc0, !PT ;  /* 0x7ffffff00c007812 */ /* 0x000fe200078ec0ff */
[----:B------:R-:W-:-:S04]  /*0210*/  UMOV UR4, 0x400 ;  /* 0x0000040000047882 */ /* 0x000fc80000000000 */
[----:B------:R-:W-:Y:S02]  /*0220*/  IMAD.MOV R14, RZ, RZ, -R0 ;  /* 0x000000ffff0e7224 */ /* 0x000fe400078e0a00 */
[----:B------:R-:W2:Y:S01]  /*0230*/  S2UR UR5, SR_CgaCtaId ;  /* 0x00000000000579c3 */ /* 0x000ea20000008800 */
[----:B0-----:R-:W-:-:S03]  /*0240*/  IMAD.WIDE.U32 R4, R3, 0x4, R4 ;  /* 0x0000000403047825 */ /* 0x001fc600078e0004 */
[----:B------:R-:W-:Y:S01]  /*0250*/  IADD3 R28, P1, PT, R4, 0x20, RZ ;  /* 0x00000020041c7810 */ /* 0x000fe20007f3e0ff */
[----:B--2---:R-:W-:-:S03]  /*0260*/  ULEA UR4, UR5, UR4, 0x18 ;  /* 0x0000000405047291 */ /* 0x004fc6000f8ec0ff */
[----:B------:R-:W-:Y:S01]  /*0270*/  IADD3.X R29, PT, PT, RZ, R5, RZ, P1, !PT ;  /* 0x00000005ff1d7210 */ /* 0x000fe20000ffe4ff */
[----:B------:R-:W-:-:S12]  /*0280*/  UIADD3 UR4, UPT, UPT, UR4, 0x20, URZ ;  /* 0x0000002004047890 */ /* 0x000fd8000fffe0ff */
.L_x_110:
[----:B------:R-:W1:Y:S04]  /*0290*/  LDG.E R10, desc[UR6][R28.64+-0x20] ;  /* 0xffffe0061c0a7981 */ /* 0x000e68000c1e1900 */
[----:B------:R-:W2:Y:S04]  /*02a0*/  LDG.E R11, desc[UR6][R28.64+-0x1c] ;  /* 0xffffe4061c0b7981 */ /* 0x000ea8000c1e1900 */
[----:B------:R-:W3:Y:S04]  /*02b0*/  LDG.E R9, desc[UR6][R28.64+-0x18] ;  /* 0xffffe8061c097981 */ /* 0x000ee8000c1e1900 */
[----:B------:R-:W4:Y:S04]  /*02c0*/  LDG.E R8, desc[UR6][R28.64+-0x14] ;  /* 0xffffec061c087981 */ /* 0x000f28000c1e1900 */
[----:B------:R-:W5:Y:S04]  /*02d0*/  LDG.E R27, desc[UR6][R28.64+-0x10] ;  /* 0xfffff0061c1b7981 */ /* 0x000f68000c1e1900 */
[----:B------:R-:W5:Y:S04]  /*02e0*/  LDG.E R26, desc[UR6][R28.64+-0xc] ;  /* 0xfffff4061c1a7981 */ /* 0x000f68000c1e1900 */
[----:B------:R-:W5:Y:S04]  /*02f0*/  LDG.E R25, desc[UR6][R28.64+-0x8] ;  /* 0xfffff8061c197981 */ /* 0x000f68000c1e1900 */
[----:B------:R-:W1:Y:S04]  /*0300*/  LDS.128 R4, [UR4+-0x20] ;  /* 0xffffe004ff047984 */ /* 0x000e680008000c00 */
[----:B------:R-:W5:Y:S04]  /*0310*/  LDG.E R24, desc[UR6][R28.64+-0x4] ;  /* 0xfffffc061c187981 */ /* 0x000f68000c1e1900 */
[----:B------:R-:W5:Y:S04]  /*0320*/  LDG.E R17, desc[UR6][R28.64] ;  /* 0x000000061c117981 */ /* 0x000f68000c1e1900 */
[----:B------:R-:W5:Y:S04]  /*0330*/  LDG.E R16, desc[UR6][R28.64+0x4] ;  /* 0x000004061c107981 */ /* 0x000f68000c1e1900 */
[----:B------:R-:W5:Y:S04]  /*0340*/  LDG.E R19, desc[UR6][R28.64+0x8] ;  /* 0x000008061c137981 */ /* 0x000f68000c1e1900 */
[----:B------:R-:W5:Y:S04]  /*0350*/  LDG.E R18, desc[UR6][R28.64+0xc] ;  /* 0x00000c061c127981 */ /* 0x000f68000c1e1900 */
[----:B------:R-:W5:Y:S04]  /*0360*/  LDG.E R20, desc[UR6][R28.64+0x14] ;  /* 0x000014061c147981 */ /* 0x000f68000c1e1900 */
[----:B------:R-:W5:Y:S04]  /*0370*/  LDG.E R23, desc[UR6][R28.64+0x18] ;  /* 0x000018061c177981 */ /* 0x000f68000c1e1900 */
[----:B------:R-:W5:Y:S01]  /*0380*/  LDG.E R22, desc[UR6][R28.64+0x1c] ;  /* 0x00001c061c167981 */ /* 0x000f62000c1e1900 */
[----:B-1----:R-:W-:-:S03]  /*0390*/  FFMA R4, R4, R10, R21 ;  /* 0x0000000a04047223 */ /* 0x002fc60000000015 */
[----:B------:R0:W5:Y:S01]  /*03a0*/  LDG.E R21, desc[UR6][R28.64+0x10] ;  /* 0x000010061c157981 */ /* 0x000162000c1e1900 */
[----:B--2---:R-:W-:-:S04]  /*03b0*/  FFMA R5, R5, R11, R4 ;  /* 0x0000000b05057223 */ /* 0x004fc80000000004 */
[----:B---3--:R-:W-:-:S04]  /*03c0*/  FFMA R6, R6, R9, R5 ;  /* 0x0000000906067223 */ /* 0x008fc80000000005 */
[----:B----4-:R-:W-:Y:S02]  /*03d0*/  FFMA R7, R7, R8, R6 ;  /* 0x0000000807077223 */ /* 0x010fe40000000006 */
[----:B------:R-:W5:Y:S02]  /*03e0*/  LDS.128 R8, [UR4+-0x10] ;  /* 0xfffff004ff087984 */ /* 0x000f640008000c00 */
[----:B-----5:R-:W-:Y:S02]  /*03f0*/  FFMA R8, R8, R27, R7 ;  /* 0x0000001b08087223 */ /* 0x020fe40000000007 */
[----:B------:R-:W1:Y:S02]  /*0400*/  LDS.128 R4, [UR4] ;  /* 0x00000004ff047984 */ /* 0x000e640008000c00 */
[----:B------:R-:W-:-:S04]  /*0410*/  FFMA R9, R9, R26, R8 ;  /* 0x0000001a09097223 */ /* 0x000fc80000000008 */
[----:B------:R-:W-:-:S04]  /*0420*/  FFMA R10, R10, R25, R9 ;  /* 0x000000190a0a7223 */ /* 0x000fc80000000009 */
[----:B------:R-:W-:Y:S02]  /*0430*/  FFMA R25, R11, R24, R10 ;  /* 0x000000180b197223 */ /* 0x000fe4000000000a */
[----:B------:R-:W2:Y:S01]  /*0440*/  LDS.128 R8, [UR4+0x10] ;  /* 0x00001004ff087984 */ /* 0x000ea20008000c00 */
[----:B------:R-:W-:-:S05]  /*0450*/  VIADD R14, R14, 0x10 ;  /* 0x000000100e0e7836 */ /* 0x000fca0000000000 */
[----:B------:R-:W-:Y:S01]  /*0460*/  ISETP.NE.AND P1, PT, R14, RZ, PT ;  /* 0x000000ff0e00720c */ /* 0x000fe20003f25270 */
[----:B-1----:R-:W-:-:S04]  /*0470*/  FFMA R4, R4, R17, R25 ;  /* 0x0000001104047223 */ /* 0x002fc80000000019 */
[----:B------:R-:W-:-:S04]  /*0480*/  FFMA R5, R5, R16, R4 ;  /* 0x0000001005057223 */ /* 0x000fc80000000004 */
[----:B------:R-:W-:-:S04]  /*0490*/  FFMA R6, R6, R19, R5 ;  /* 0x0000001306067223 */ /* 0x000fc80000000005 */
[----:B------:R-:W-:Y:S01]  /*04a0*/  FFMA R7, R7, R18, R6 ;  /* 0x0000001207077223 */ /* 0x000fe20000000006 */
[----:B0-----:R-:W-:Y:S01]  /*04b0*/  IADD3 R28, P2, PT, R28, 0x40, RZ ;  /* 0x000000401c1c7810 */ /* 0x001fe20007f5e0ff */
[----:B------:R-:W-:-:S03]  /*04c0*/  UIADD3 UR4, UPT, UPT, UR4, 0x40, URZ ;  /* 0x0000004004047890 */ /* 0x000fc6000fffe0ff */
[----:B------:R-:W-:Y:S01]  /*04d0*/  IADD3.X R29, PT, PT, RZ, R29, RZ, P2, !PT ;  /* 0x0000001dff1d7210 */ /* 0x000fe200017fe4ff */
[----:B--2---:R-:W-:-:S04]  /*04e0*/  FFMA R8, R8, R21, R7 ;  /* 0x0000001508087223 */ /* 0x004fc80000000007 */
[----:B------:R-:W-:-:S04]  /*04f0*/  FFMA R9, R9, R20, R8 ;  /* 0x0000001409097223 */ /* 0x000fc80000000008 */
[----:B------:R-:W-:-:S04]  /*0500*/  FFMA R10, R10, R23, R9 ;  /* 0x000000170a0a7223 */ /* 0x000fc80000000009 */
[----:B------:R-:W-:Y:S01]  /*0510*/  FFMA R21, R11, R22, R10 ;  /* 0x000000160b157223 */ /* 0x000fe2000000000a */
[----:B------:R-:W-:Y:S06]  /*0520*/  @P1 BRA `(.L_x_110) ;  /* 0xfffffffc00581947 */ /* 0x000fec000383ffff */
.L_x_109:
[----:B------:R-:W-:Y:S05]  /*0530*/  @!P0 BRA `(.L_x_108) ;  /* 0x0000000400408947 */ /* 0x000fea0003800000 */
[----:B------:R-:W-:Y:S02]  /*0540*/  ISETP.GE.U32.AND P1, PT, R15, 0x8, PT ;  /* 0x000000080f00780c */ /* 0x000fe40003f26070 */
[----:B------:R-:W-:-:S04]  /*0550*/  LOP3.LUT R24, R12, 0x7, RZ, 0xc0, !PT ;  /* 0x000000070c187812 */ /* 0x000fc800078ec0ff */
[----:B------:R-:W-:-:S07]  /*0560*/  ISETP.NE.AND P0, PT, R24, RZ, PT ;  /* 0x000000ff1800720c */ /* 0x000fce0003f05270 */
[----:B------:R-:W-:Y:S06]  /*0570*/  @!P1 BRA `(.L_x_111) ;  /* 0x00000000007c9947 */ /* 0x000fec0003800000 */
[----:B------:R-:W0:Y:S01]  /*0580*/  LDC.64 R4, c[0x0][0x390] ;  /* 0x0000e400ff047b82 */ /* 0x000e220000000a00 */
[----:B------:R-:W2:Y:S01]  /*0590*/  LDCU.64 UR4, c[0x0][0x390] ;  /* 0x00007200ff0477ac */ /* 0x000ea20008000a00 */
[C---:B------:R-:W-:Y:S01]  /*05a0*/  IADD3 R6, P1, PT, R3.reuse, R0, RZ ;  /* 0x0000000003067210 */ /* 0x040fe20007f3e0ff */
[----:B------:R-:W-:-:S03]  /*05b0*/  IMAD.IADD R7, R3, 0x1, R0 ;  /* 0x0000000103077824 */ /* 0x000fc600078e0200 */
[----:B------:R-:W-:Y:S02]  /*05c0*/  IADD3.X R9, PT, PT, RZ, RZ, RZ, P1, !PT ;  /* 0x000000ffff097210 */ /* 0x000fe40000ffe4ff */
[----:B--2---:R-:W-:-:S04]  /*05d0*/  LEA R14, P1, R6, UR4, 0x2 ;  /* 0x00000004060e7c11 */ /* 0x004fc8000f8210ff */
[----:B------:R-:W-:Y:S01]  /*05e0*/  LEA.HI.X R15, R6, UR5, R9, 0x2, P1 ;  /* 0x00000005060f7c11 */ /* 0x000fe200088f1409 */
[----:B0-----:R-:W-:-:S04]  /*05f0*/  IMAD.WIDE.U32 R4, R7, 0x4, R4 ;  /* 0x0000000407047825 */ /* 0x001fc800078e0004 */
[----:B------:R-:W2:Y:S04]  /*0600*/  LDG.E R22, desc[UR6][R14.64+0x4] ;  /* 0x000004060e167981 */ /* 0x000ea8000c1e1900 */
[----:B------:R0:W1:Y:S04]  /*0610*/  LDG.E R26, desc[UR6][R4.64] ;  /* 0x00000006041a7981 */ /* 0x000068000c1e1900 */
[----:B------:R-:W3:Y:S04]  /*0620*/  LDG.E R23, desc[UR6][R14.64+0x8] ;  /* 0x000008060e177981 */ /* 0x000ee8000c1e1900 */
[----:B------:R-:W4:Y:S04]  /*0630*/  LDG.E R20, desc[UR6][R14.64+0xc] ;  /* 0x00000c060e147981 */ /* 0x000f28000c1e1900 */
[----:B------:R-:W5:Y:S04]  /*0640*/  LDG.E R19, desc[UR6][R14.64+0x10] ;  /* 0x000010060e137981 */ /* 0x000f68000c1e1900 */
[----:B------:R-:W5:Y:S04]  /*0650*/  LDG.E R16, desc[UR6][R14.64+0x14] ;  /* 0x000014060e107981 */ /* 0x000f68000c1e1900 */
[----:B------:R-:W5:Y:S04]  /*0660*/  LDG.E R17, desc[UR6][R14.64+0x18] ;  /* 0x000018060e117981 */ /* 0x000f68000c1e1900 */
[----:B------:R-:W5:Y:S01]  /*0670*/  LDG.E R18, desc[UR6][R14.64+0x1c] ;  /* 0x00001c060e127981 */ /* 0x000f62000c1e1900 */
[----:B------:R-:W0:Y:S01]  /*0680*/  S2R R7, SR_CgaCtaId ;  /* 0x0000000000077919 */ /* 0x000e220000008800 */
[----:B------:R-:W-:-:S04]  /*0690*/  MOV R6, 0x400 ;  /* 0x0000040000067802 */ /* 0x000fc80000000f00 */
[----:B0-----:R-:W-:-:S05]  /*06a0*/  LEA R7, R7, R6, 0x18 ;  /* 0x0000000607077211 */ /* 0x001fca00078ec0ff */
[----:B------:R-:W-:-:S05]  /*06b0*/  IMAD R25, R0, 0x4, R7 ;  /* 0x0000000400197824 */ /* 0x000fca00078e0207 */
[----:B------:R-:W1:Y:S04]  /*06c0*/  LDS.128 R4, [R25] ;  /* 0x0000000019047984 */ /* 0x000e680000000c00 */
[----:B------:R-:W5:Y:S01]  /*06d0*/  LDS.128 R8, [R25+0x10] ;  /* 0x0000100019087984 */ /* 0x000f620000000c00 */
[----:B------:R-:W-:Y:S01]  /*06e0*/  IADD3 R0, PT, PT, R0, 0x8, RZ ;  /* 0x0000000800007810 */ /* 0x000fe20007ffe0ff */
[----:B-1----:R-:W-:-:S04]  /*06f0*/  FFMA R21, R4, R26, R21 ;  /* 0x0000001a04157223 */ /* 0x002fc80000000015 */
[----:B--2---:R-:W-:-:S04]  /*0700*/  FFMA R22, R22, R5, R21 ;  /* 0x0000000516167223 */ /* 0x004fc80000000015 */
[----:B---3--:R-:W-:-:S04]  /*0710*/  FFMA R23, R23, R6, R22 ;  /* 0x0000000617177223 */ /* 0x008fc80000000016 */
[----:B----4-:R-:W-:-:S04]  /*0720*/  FFMA R7, R20, R7, R23 ;  /* 0x0000000714077223 */ /* 0x010fc80000000017 */
[----:B-----5:R-:W-:-:S04]  /*0730*/  FFMA R7, R8, R19, R7 ;  /* 0x0000001308077223 */ /* 0x020fc80000000007 */
[----:B------:R-:W-:-:S04]  /*0740*/  FFMA R16, R16, R9, R7 ;  /* 0x0000000910107223 */ /* 0x000fc80000000007 */
[----:B------:R-:W-:-:S04]  /*0750*/  FFMA R17, R17, R10, R16 ;  /* 0x0000000a11117223 */ /* 0x000fc80000000010 */
[----:B------:R-:W-:-:S07]  /*0760*/  FFMA R21, R18, R11, R17 ;  /* 0x0000000b12157223 */ /* 0x000fce0000000011 */
.L_x_111:
[----:B------:R-:W-:Y:S05]  /*0770*/  @!P0 BRA `(.L_x_108) ;  /* 0x0000000000b08947 */ /* 0x000fea0003800000 */
[----:B------:R-:W-:Y:S02]  /*0780*/  ISETP.GE.U32.AND P1, PT, R24, 0x4, PT ;  /* 0x000000041800780c */ /* 0x000fe40003f26070 */
[----:B------:R-:W-:-:S04]  /*0790*/  LOP3.LUT R12, R12, 0x3, RZ, 0xc0, !PT ;  /* 0x000000030c0c7812 */ /* 0x000fc800078ec0ff */
[----:B------:R-:W-:-:S07]  /*07a0*/  ISETP.NE.AND P0, PT, R12, RZ, PT ;  /* 0x000000ff0c00720c */ /* 0x000fce0003f05270 */
[----:B------:R-:W-:Y:S06]  /*07b0*/  @!P1 BRA `(.L_x_112) ;  /* 0x0000000000589947 */ /* 0x000fec0003800000 */
[----:B------:R-:W0:Y:S01]  /*07c0*/  LDC.64 R4, c[0x0][0x390] ;  /* 0x0000e400ff047b82 */ /* 0x000e220000000a00 */
[----:B------:R-:W2:Y:S01]  /*07d0*/  LDCU.64 UR4, c[0x0][0x390] ;  /* 0x00007200ff0477ac */ /* 0x000ea20008000a00 */
[CC--:B------:R-:W-:Y:S02]  /*07e0*/  IADD3 R6, P1, PT, R3.reuse, R0.reuse, RZ ;  /* 0x0000000003067210 */ /* 0x0c0fe40007f3e0ff */
[----:B------:R-:W-:-:S03]  /*07f0*/  IADD3 R11, PT, PT, R3, R0, RZ ;  /* 0x00000000030b7210 */ /* 0x000fc60007ffe0ff */
[----:B------:R-:W-:Y:S01]  /*0800*/  IMAD.X R7, RZ, RZ, RZ, P1 ;  /* 0x000000ffff077224 */ /* 0x000fe200008e06ff */
[----:B--2---:R-:W-:-:S04]  /*0810*/  LEA R8, P1, R6, UR4, 0x2 ;  /* 0x0000000406087c11 */ /* 0x004fc8000f8210ff */
[----:B------:R-:W-:Y:S01]  /*0820*/  LEA.HI.X R9, R6, UR5, R7, 0x2, P1 ;  /* 0x0000000506097c11 */ /* 0x000fe200088f1407 */
[----:B0-----:R-:W-:-:S04]  /*0830*/  IMAD.WIDE.U32 R10, R11, 0x4, R4 ;  /* 0x000000040b0a7825 */ /* 0x001fc800078e0004 */
[----:B------:R-:W2:Y:S04]  /*0840*/  LDG.E R15, desc[UR6][R8.64+0x4] ;  /* 0x00000406080f7981 */ /* 0x000ea8000c1e1900 */
[----:B------:R-:W1:Y:S04]  /*0850*/  LDG.E R10, desc[UR6][R10.64] ;  /* 0x000000060a0a7981 */ /* 0x000e68000c1e1900 */
[----:B------:R-:W3:Y:S04]  /*0860*/  LDG.E R14, desc[UR6][R8.64+0x8] ;  /* 0x00000806080e7981 */ /* 0x000ee8000c1e1900 */
[----:B------:R-:W4:Y:S01]  /*0870*/  LDG.E R17, desc[UR6][R8.64+0xc] ;  /* 0x00000c0608117981 */ /* 0x000f22000c1e1900 */
[----:B------:R-:W0:Y:S01]  /*0880*/  S2R R5, SR_CgaCtaId ;  /* 0x0000000000057919 */ /* 0x000e220000008800 */
[----:B------:R-:W-:-:S04]  /*0890*/  MOV R4, 0x400 ;  /* 0x0000040000047802 */ /* 0x000fc80000000f00 */
[----:B0-----:R-:W-:-:S04]  /*08a0*/  LEA R5, R5, R4, 0x18 ;  /* 0x0000000405057211 */ /* 0x001fc800078ec0ff */
[----:B------:R-:W-:-:S06]  /*08b0*/  LEA R5, R0, R5, 0x2 ;  /* 0x0000000500057211 */ /* 0x000fcc00078e10ff */
[----:B------:R-:W1:Y:S01]  /*08c0*/  LDS.128 R4, [R5] ;  /* 0x0000000005047984 */ /* 0x000e620000000c00 */
[----:B------:R-:W-:Y:S01]  /*08d0*/  IADD3 R0, PT, PT, R0, 0x4, RZ ;  /* 0x0000000400007810 */ /* 0x000fe20007ffe0ff */
[----:B-1----:R-:W-:-:S04]  /*08e0*/  FFMA R4, R4, R10, R21 ;  /* 0x0000000a04047223 */ /* 0x002fc80000000015 */
[----:B--2---:R-:W-:-:S04]  /*08f0*/  FFMA R15, R15, R5, R4 ;  /* 0x000000050f0f7223 */ /* 0x004fc80000000004 */
[----:B---3--:R-:W-:-:S04]  /*0900*/  FFMA R6, R14, R6, R15 ;  /* 0x000000060e067223 */ /* 0x008fc8000000000f */
[----:B----4-:R-:W-:-:S07]  /*0910*/  FFMA R21, R17, R7, R6 ;  /* 0x0000000711157223 */ /* 0x010fce0000000006 */
.L_x_112:
[----:B------:R-:W-:Y:S05]  /*0920*/  @!P0 BRA `(.L_x_108) ;  /* 0x0000000000448947 */ /* 0x000fea0003800000 */
[----:B------:R-:W0:Y:S01]  /*0930*/  S2R R7, SR_CgaCtaId ;  /* 0x0000000000077919 */ /* 0x000e220000008800 */
[----:B------:R-:W2:Y:S01]  /*0940*/  LDC.64 R4, c[0x0][0x390] ;  /* 0x0000e400ff047b82 */ /* 0x000ea20000000a00 */
[----:B------:R-:W-:Y:S01]  /*0950*/  MOV R6, 0x400 ;  /* 0x0000040000067802 */ /* 0x000fe20000000f00 */
[----:B------:R-:W-:Y:S01]  /*0960*/  IMAD.IADD R3, R3, 0x1, R0 ;  /* 0x0000000103037824 */ /* 0x000fe200078e0200 */
[----:B------:R-:W-:-:S03]  /*0970*/  IADD3 R12, PT, PT, -R12, RZ, RZ ;  /* 0x000000ff0c0c7210 */ /* 0x000fc60007ffe1ff */
[----:B--2---:R-:W-:Y:S01]  /*0980*/  IMAD.WIDE.U32 R4, R3, 0x4, R4 ;  /* 0x0000000403047825 */ /* 0x004fe200078e0004 */
[----:B0-----:R-:W-:-:S04]  /*0990*/  LEA R7, R7, R6, 0x18 ;  /* 0x0000000607077211 */ /* 0x001fc800078ec0ff */
[----:B------:R-:W-:-:S07]  /*09a0*/  LEA R0, R0, R7, 0x2 ;  /* 0x0000000700007211 */ /* 0x000fce00078e10ff */
.L_x_113:
[----:B------:R0:W1:Y:S01]  /*09b0*/  LDG.E R3, desc[UR6][R4.64] ;  /* 0x0000000604037981 */ /* 0x000062000c1e1900 */
[----:B------:R-:W-:-:S03]  /*09c0*/  VIADD R12, R12, 0x1 ;  /* 0x000000010c0c7836 */ /* 0x000fc60000000000 */
[----:B------:R2:W1:Y:S02]  /*09d0*/  LDS R6, [R0] ;  /* 0x0000000000067984 */ /* 0x0004640000000800 */
[----:B------:R-:W-:Y:S02]  /*09e0*/  ISETP.NE.AND P0, PT, R12, RZ, PT ;  /* 0x000000ff0c00720c */ /* 0x000fe40003f05270 */
[----:B0-----:R-:W-:Y:S02]  /*09f0*/  IADD3 R4, P1, PT, R4, 0x4, RZ ;  /* 0x0000000404047810 */ /* 0x001fe40007f3e0ff */
[----:B--2---:R-:W-:Y:S02]  /*0a00*/  IADD3 R0, PT, PT, R0, 0x4, RZ ;  /* 0x0000000400007810 */ /* 0x004fe40007ffe0ff */
[----:B------:R-:W-:Y:S01]  /*0a10*/  IADD3.X R5, PT, PT, RZ, R5, RZ, P1, !PT ;  /* 0x00000005ff057210 */ /* 0x000fe20000ffe4ff */
[----:B-1----:R-:W-:-:S06]  /*0a20*/  FFMA R21, R6, R3, R21 ;  /* 0x0000000306157223 */ /* 0x002fcc0000000015 */
[----:B------:R-:W-:Y:S05]  /*0a30*/  @P0 BRA `(.L_x_113) ;  /* 0xfffffffc00dc0947 */ /* 0x000fea000383ffff */
.L_x_108:
[----:B0-----:R-:W0:Y:S01]  /*0a40*/  LDC.64 R4, c[0x0][0x388] ;  /* 0x0000e200ff047b82 */ /* 0x001e220000000a00 */
[----:B------:R-:W-:-:S04]  /*0a50*/  IMAD R3, R2, UR8, R13 ;  /* 0x0000000802037c24 */ /* 0x000fc8000f8e020d */
[----:B0-----:R-:W-:-:S05]  /*0a60*/  IMAD.WIDE.U32 R2, R3, 0x4, R4 ;  /* 0x0000000403027825 */ /* 0x001fca00078e0004 */
[----:B-1----:R-:W-:Y:S01]  /*0a70*/  STG.E desc[UR6][R2.64], R21 ;  /* 0x0000001502007986 */ /* 0x002fe2000c101906 */
[----:B------:R-:W-:Y:S05]  /*0a80*/  EXIT ;  /* 0x000000000000794d */ /* 0x000fea0003800000 */
.L_x_114:
        /* <DEDUP_REMOVED lines=15> */
.L_x_120:


//--------------------- .nv.shared._Z21update_weights_kernelPfS_PKfS1_fiii --------------------------
	.section	.nv.shared._Z21update_weights_kernelPfS_PKfS1_fiii,"aw",@nobits
	.sectionflags	@""
	.align	16
	.zero		1024


//--------------------- .nv.shared.reserved.0     --------------------------
	.section	.nv.shared.reserved.0,"aw",@nobits
	.weak		__nv_reservedSMEM_offset_0_alias
	.size		__nv_reservedSMEM_offset_0_alias, 0, 64
	.other		__nv_reservedSMEM_offset_0_alias,@"STO_CUDA_RESERVED_SHARED STV_DEFAULT"
__nv_reservedSMEM_offset_0_alias:
	.zero		0
	.zero		64


//--------------------- .nv.shared._Z16backward_kernel1PKfS0_S0_PfS1_S1_iii --------------------------
	.section	.nv.shared._Z16backward_kernel1PKfS0_S0_PfS1_S1_iii,"aw",@nobits
	.sectionflags	@""
	.align	16
	.zero		1024


//--------------------- .nv.shared._Z16backward_kernel2PKfS0_PfS1_S1_S0_iii --------------------------
	.section	.nv.shared._Z16backward_kernel2PKfS0_PfS1_S1_S0_iii,"aw",@nobits
	.sectionflags	@""
	.align	16
	.zero		1024


//--------------------- .nv.shared._Z15backward_kernelPKfS0_PfS1_S1_S0_iii --------------------------
	.section	.nv.shared._Z15backward_kernelPKfS0_PfS1_S1_S0_iii,"aw",@nobits
	.sectionflags	@""
	.align	16
	.zero		1024


//--------------------- .nv.shared._Z15forward_kernel1PKfPfS0_iii --------------------------
	.section	.nv.shared._Z15forward_kernel1PKfPfS0_iii,"aw",@nobits
	.sectionflags	@""
	.align	16
	.zero		1024


//--------------------- .nv.constant0._Z21update_weights_kernelPfS_PKfS1_fiii --------------------------
	.section	.nv.constant0._Z21update_weights_kernelPfS_PKfS1_fiii,"a",@progbits
	.sectionflags	@""
	.align	4
.nv.constant0._Z21update_weights_kernelPfS_PKfS1_fiii:
	.zero		944


//--------------------- .nv.constant0._Z16backward_kernel1PKfS0_S0_PfS1_S1_iii --------------------------
	.section	.nv.constant0._Z16backward_kernel1PKfS0_S0_PfS1_S1_iii,"a",@progbits
	.sectionflags	@""
	.align	4
.nv.constant0._Z16backward_kernel1PKfS0_S0_PfS1_S1_iii:
	.zero		956


//--------------------- .nv.constant0._Z16backward_kernel2PKfS0_PfS1_S1_S0_iii --------------------------
	.section	.nv.constant0._Z16backward_kernel2PKfS0_PfS1_S1_S0_iii,"a",@progbits
	.sectionflags	@""
	.align	4
.nv.constant0._Z16backward_kernel2PKfS0_PfS1_S1_S0_iii:
	.zero		956


//--------------------- .nv.constant0._Z15backward_kernelPKfS0_PfS1_S1_S0_iii --------------------------
	.section	.nv.constant0._Z15backward_kernelPKfS0_PfS1_S1_S0_iii,"a",@progbits
	.sectionflags	@""
	.align	4
.nv.constant0._Z15backward_kernelPKfS0_PfS1_S1_S0_iii:
	.zero		956


//--------------------- .nv.constant0._Z15forward_kernel1PKfPfS0_iii --------------------------
	.section	.nv.constant0._Z15forward_kernel1PKfPfS0_iii,"a",@progbits
	.sectionflags	@""
	.align	4
.nv.constant0._Z15forward_kernel1PKfPfS0_iii:
	.zero		932


//--------------------- SYMBOLS --------------------------

	.type		.nv.reservedSmem.offset0,@object
	.size		.nv.reservedSmem.offset0,0x4
	.type		.nv.reservedSmem.cap,@object
	.size		.nv.reservedSmem.cap,0x4
